//
// Generated by NVIDIA NVVM Compiler
//
// Compiler Build ID: CL-36424714
// Cuda compilation tools, release 13.0, V13.0.88
// Based on NVVM 20.0.0
//

.version 9.0
.target sm_100
.address_size 64

	// .globl	_Z6vecAddPfS_S_

.visible .entry _Z6vecAddPfS_S_(
	.param .u64 .ptr .align 1 _Z6vecAddPfS_S__param_0,
	.param .u64 .ptr .align 1 _Z6vecAddPfS_S__param_1,
	.param .u64 .ptr .align 1 _Z6vecAddPfS_S__param_2
)
{
	.reg .b32 	%r<5>;
	.reg .b32 	%f<4>;
	.reg .b64 	%rd<11>;

	ld.param.u64 	%rd1, [_Z6vecAddPfS_S__param_0];
	ld.param.u64 	%rd2, [_Z6vecAddPfS_S__param_1];
	ld.param.u64 	%rd3, [_Z6vecAddPfS_S__param_2];
	cvta.to.global.u64 	%rd4, %rd3;
	cvta.to.global.u64 	%rd5, %rd2;
	cvta.to.global.u64 	%rd6, %rd1;
	mov.u32 	%r1, %ctaid.x;
	mov.u32 	%r2, %ntid.x;
	mov.u32 	%r3, %tid.x;
	mad.lo.s32 	%r4, %r1, %r2, %r3;
	mul.wide.s32 	%rd7, %r4, 4;
	add.s64 	%rd8, %rd6, %rd7;
	ld.global.f32 	%f1, [%rd8];
	add.s64 	%rd9, %rd5, %rd7;
	ld.global.f32 	%f2, [%rd9];
	add.f32 	%f3, %f1, %f2;
	add.s64 	%rd10, %rd4, %rd7;
	st.global.f32 	[%rd10], %f3;
	ret;

}
	// .globl	_Z8vecScalePff
.visible .entry _Z8vecScalePff(
	.param .u64 .ptr .align 1 _Z8vecScalePff_param_0,
	.param .f32 _Z8vecScalePff_param_1
)
{
	.reg .b32 	%r<5>;
	.reg .b32 	%f<4>;
	.reg .b64 	%rd<5>;

	ld.param.u64 	%rd1, [_Z8vecScalePff_param_0];
	ld.param.f32 	%f1, [_Z8vecScalePff_param_1];
	cvta.to.global.u64 	%rd2, %rd1;
	mov.u32 	%r1, %ctaid.x;
	mov.u32 	%r2, %ntid.x;
	mov.u32 	%r3, %tid.x;
	mad.lo.s32 	%r4, %r1, %r2, %r3;
	mul.wide.s32 	%rd3, %r4, 4;
	add.s64 	%rd4, %rd2, %rd3;
	ld.global.f32 	%f2, [%rd4];
	mul.f32 	%f3, %f1, %f2;
	st.global.f32 	[%rd4], %f3;
	ret;

}
	// .globl	_Z3addiiPi
.visible .entry _Z3addiiPi(
	.param .u32 _Z3addiiPi_param_0,
	.param .u32 _Z3addiiPi_param_1,
	.param .u64 .ptr .align 1 _Z3addiiPi_param_2
)
{
	.reg .b32 	%r<4>;
	.reg .b64 	%rd<3>;

	ld.param.u32 	%r1, [_Z3addiiPi_param_0];
	ld.param.u32 	%r2, [_Z3addiiPi_param_1];
	ld.param.u64 	%rd1, [_Z3addiiPi_param_2];
	cvta.to.global.u64 	%rd2, %rd1;
	add.s32 	%r3, %r2, %r1;
	st.global.u32 	[%rd2], %r3;
	ret;

}
	// .globl	_Z9addKernelPiPKiS1_
.visible .entry _Z9addKernelPiPKiS1_(
	.param .u64 .ptr .align 1 _Z9addKernelPiPKiS1__param_0,
	.param .u64 .ptr .align 1 _Z9addKernelPiPKiS1__param_1,
	.param .u64 .ptr .align 1 _Z9addKernelPiPKiS1__param_2
)
{
	.reg .pred 	%p<2>;
	.reg .b32 	%r<5>;
	.reg .b32 	%f<3>;
	.reg .b64 	%rd<15>;

	ld.param.u64 	%rd2, [_Z9addKernelPiPKiS1__param_0];
	ld.param.u64 	%rd3, [_Z9addKernelPiPKiS1__param_1];
	ld.param.u64 	%rd4, [_Z9addKernelPiPKiS1__param_2];
	// begin inline asm
	mov.u64 	%rd5, %clock64;
	// end inline asm
$L__BB3_1:
	// begin inline asm
	mov.u64 	%rd6, %clock64;
	// end inline asm
	sub.s64 	%rd7, %rd6, %rd5;
	cvt.rn.f32.s64 	%f1, %rd7;
	div.rn.f32 	%f2, %f1, 0f4ECA0F4C;
	setp.lt.f32 	%p1, %f2, 0f40400000;
	@%p1 bra 	$L__BB3_1;
	cvta.to.global.u64 	%rd8, %rd3;
	cvta.to.global.u64 	%rd9, %rd4;
	cvta.to.global.u64 	%rd10, %rd2;
	mov.u32 	%r1, %tid.x;
	mul.wide.u32 	%rd11, %r1, 4;
	add.s64 	%rd12, %rd8, %rd11;
	ld.global.u32 	%r2, [%rd12];
	add.s64 	%rd13, %rd9, %rd11;
	ld.global.u32 	%r3, [%rd13];
	add.s32 	%r4, %r3, %r2;
	add.s64 	%rd14, %rd10, %rd11;
	st.global.u32 	[%rd14], %r4;
	ret;

}
	// .globl	_Z12delay_devicef
.visible .entry _Z12delay_devicef(
	.param .f32 _Z12delay_devicef_param_0
)
{
	.reg .pred 	%p<3>;
	.reg .b32 	%f<4>;
	.reg .b64 	%rd<5>;

	ld.param.f32 	%f1, [_Z12delay_devicef_param_0];
	// begin inline asm
	mov.u64 	%rd2, %clock64;
	// end inline asm
	setp.leu.f32 	%p1, %f1, 0f00000000;
	@%p1 bra 	$L__BB4_2;
$L__BB4_1:
	// begin inline asm
	mov.u64 	%rd3, %clock64;
	// end inline asm
	sub.s64 	%rd4, %rd3, %rd2;
	cvt.rn.f32.s64 	%f2, %rd4;
	div.rn.f32 	%f3, %f2, 0f4ECA0F4C;
	setp.lt.f32 	%p2, %f3, %f1;
	@%p2 bra 	$L__BB4_1;
$L__BB4_2:
	ret;

}
	// .globl	_Z18arraySelfIncrementPii
.visible .entry _Z18arraySelfIncrementPii(
	.param .u64 .ptr .align 1 _Z18arraySelfIncrementPii_param_0,
	.param .u32 _Z18arraySelfIncrementPii_param_1
)
{
	.reg .pred 	%p<2>;
	.reg .b32 	%r<8>;
	.reg .b64 	%rd<5>;

	ld.param.u64 	%rd1, [_Z18arraySelfIncrementPii_param_0];
	ld.param.u32 	%r2, [_Z18arraySelfIncrementPii_param_1];
	mov.u32 	%r3, %ctaid.x;
	mov.u32 	%r4, %ntid.x;
	mov.u32 	%r5, %tid.x;
	mad.lo.s32 	%r1, %r3, %r4, %r5;
	setp.ge.s32 	%p1, %r1, %r2;
	@%p1 bra 	$L__BB5_2;
	cvta.to.global.u64 	%rd2, %rd1;
	mul.wide.s32 	%rd3, %r1, 4;
	add.s64 	%rd4, %rd2, %rd3;
	ld.global.u32 	%r6, [%rd4];
	add.s32 	%r7, %r6, 1;
	st.global.u32 	[%rd4], %r7;
$L__BB5_2:
	ret;

}
	// .globl	_Z10add_kernelPfS_S_i
.visible .entry _Z10add_kernelPfS_S_i(
	.param .u64 .ptr .align 1 _Z10add_kernelPfS_S_i_param_0,
	.param .u64 .ptr .align 1 _Z10add_kernelPfS_S_i_param_1,
	.param .u64 .ptr .align 1 _Z10add_kernelPfS_S_i_param_2,
	.param .u32 _Z10add_kernelPfS_S_i_param_3
)
{
	.reg .pred 	%p<2>;
	.reg .b32 	%r<6>;
	.reg .b32 	%f<4>;
	.reg .b64 	%rd<11>;

	ld.param.u64 	%rd1, [_Z10add_kernelPfS_S_i_param_0];
	ld.param.u64 	%rd2, [_Z10add_kernelPfS_S_i_param_1];
	ld.param.u64 	%rd3, [_Z10add_kernelPfS_S_i_param_2];
	ld.param.u32 	%r2, [_Z10add_kernelPfS_S_i_param_3];
	mov.u32 	%r3, %ctaid.x;
	mov.u32 	%r4, %ntid.x;
	mov.u32 	%r5, %tid.x;
	mad.lo.s32 	%r1, %r3, %r4, %r5;
	setp.ge.s32 	%p1, %r1, %r2;
	@%p1 bra 	$L__BB6_2;
	cvta.to.global.u64 	%rd4, %rd1;
	cvta.to.global.u64 	%rd5, %rd2;
	cvta.to.global.u64 	%rd6, %rd3;
	mul.wide.s32 	%rd7, %r1, 4;
	add.s64 	%rd8, %rd4, %rd7;
	ld.global.f32 	%f1, [%rd8];
	add.s64 	%rd9, %rd5, %rd7;
	ld.global.f32 	%f2, [%rd9];
	add.f32 	%f3, %f1, %f2;
	add.s64 	%rd10, %rd6, %rd7;
	st.global.f32 	[%rd10], %f3;
$L__BB6_2:
	ret;

}
	// .globl	_Z10mul_kernelPfS_S_i
.visible .entry _Z10mul_kernelPfS_S_i(
	.param .u64 .ptr .align 1 _Z10mul_kernelPfS_S_i_param_0,
	.param .u64 .ptr .align 1 _Z10mul_kernelPfS_S_i_param_1,
	.param .u64 .ptr .align 1 _Z10mul_kernelPfS_S_i_param_2,
	.param .u32 _Z10mul_kernelPfS_S_i_param_3
)
{
	.reg .pred 	%p<2>;
	.reg .b32 	%r<6>;
	.reg .b32 	%f<4>;
	.reg .b64 	%rd<11>;

	ld.param.u64 	%rd1, [_Z10mul_kernelPfS_S_i_param_0];
	ld.param.u64 	%rd2, [_Z10mul_kernelPfS_S_i_param_1];
	ld.param.u64 	%rd3, [_Z10mul_kernelPfS_S_i_param_2];
	ld.param.u32 	%r2, [_Z10mul_kernelPfS_S_i_param_3];
	mov.u32 	%r3, %ctaid.x;
	mov.u32 	%r4, %ntid.x;
	mov.u32 	%r5, %tid.x;
	mad.lo.s32 	%r1, %r3, %r4, %r5;
	setp.ge.s32 	%p1, %r1, %r2;
	@%p1 bra 	$L__BB7_2;
	cvta.to.global.u64 	%rd4, %rd1;
	cvta.to.global.u64 	%rd5, %rd2;
	cvta.to.global.u64 	%rd6, %rd3;
	mul.wide.s32 	%rd7, %r1, 4;
	add.s64 	%rd8, %rd4, %rd7;
	ld.global.f32 	%f1, [%rd8];
	add.s64 	%rd9, %rd5, %rd7;
	ld.global.f32 	%f2, [%rd9];
	mul.f32 	%f3, %f1, %f2;
	add.s64 	%rd10, %rd6, %rd7;
	st.global.f32 	[%rd10], %f3;
$L__BB7_2:
	ret;

}
	// .globl	_Z10sub_kernelPfS_S_i
.visible .entry _Z10sub_kernelPfS_S_i(
	.param .u64 .ptr .align 1 _Z10sub_kernelPfS_S_i_param_0,
	.param .u64 .ptr .align 1 _Z10sub_kernelPfS_S_i_param_1,
	.param .u64 .ptr .align 1 _Z10sub_kernelPfS_S_i_param_2,
	.param .u32 _Z10sub_kernelPfS_S_i_param_3
)
{
	.reg .pred 	%p<2>;
	.reg .b32 	%r<6>;
	.reg .b32 	%f<4>;
	.reg .b64 	%rd<11>;

	ld.param.u64 	%rd1, [_Z10sub_kernelPfS_S_i_param_0];
	ld.param.u64 	%rd2, [_Z10sub_kernelPfS_S_i_param_1];
	ld.param.u64 	%rd3, [_Z10sub_kernelPfS_S_i_param_2];
	ld.param.u32 	%r2, [_Z10sub_kernelPfS_S_i_param_3];
	mov.u32 	%r3, %ctaid.x;
	mov.u32 	%r4, %ntid.x;
	mov.u32 	%r5, %tid.x;
	mad.lo.s32 	%r1, %r3, %r4, %r5;
	setp.ge.s32 	%p1, %r1, %r2;
	@%p1 bra 	$L__BB8_2;
	cvta.to.global.u64 	%rd4, %rd1;
	cvta.to.global.u64 	%rd5, %rd2;
	cvta.to.global.u64 	%rd6, %rd3;
	mul.wide.s32 	%rd7, %r1, 4;
	add.s64 	%rd8, %rd4, %rd7;
	ld.global.f32 	%f1, [%rd8];
	add.s64 	%rd9, %rd5, %rd7;
	ld.global.f32 	%f2, [%rd9];
	sub.f32 	%f3, %f1, %f2;
	add.s64 	%rd10, %rd6, %rd7;
	st.global.f32 	[%rd10], %f3;
$L__BB8_2:
	ret;

}
	// .globl	_Z10div_kernelPfS_S_i
.visible .entry _Z10div_kernelPfS_S_i(
	.param .u64 .ptr .align 1 _Z10div_kernelPfS_S_i_param_0,
	.param .u64 .ptr .align 1 _Z10div_kernelPfS_S_i_param_1,
	.param .u64 .ptr .align 1 _Z10div_kernelPfS_S_i_param_2,
	.param .u32 _Z10div_kernelPfS_S_i_param_3
)
{
	.reg .pred 	%p<3>;
	.reg .b32 	%r<6>;
	.reg .b32 	%f<4>;
	.reg .b64 	%rd<12>;

	ld.param.u64 	%rd1, [_Z10div_kernelPfS_S_i_param_0];
	ld.param.u64 	%rd2, [_Z10div_kernelPfS_S_i_param_1];
	ld.param.u64 	%rd3, [_Z10div_kernelPfS_S_i_param_2];
	ld.param.u32 	%r2, [_Z10div_kernelPfS_S_i_param_3];
	mov.u32 	%r3, %ctaid.x;
	mov.u32 	%r4, %ntid.x;
	mov.u32 	%r5, %tid.x;
	mad.lo.s32 	%r1, %r3, %r4, %r5;
	setp.ge.s32 	%p1, %r1, %r2;
	@%p1 bra 	$L__BB9_3;
	cvta.to.global.u64 	%rd4, %rd2;
	mul.wide.s32 	%rd5, %r1, 4;
	add.s64 	%rd6, %rd4, %rd5;
	ld.global.f32 	%f1, [%rd6];
	setp.eq.f32 	%p2, %f1, 0f00000000;
	@%p2 bra 	$L__BB9_3;
	cvta.to.global.u64 	%rd7, %rd1;
	add.s64 	%rd9, %rd7, %rd5;
	ld.global.f32 	%f2, [%rd9];
	div.rn.f32 	%f3, %f2, %f1;
	cvta.to.global.u64 	%rd10, %rd3;
	add.s64 	%rd11, %rd10, %rd5;
	st.global.f32 	[%rd11], %f3;
$L__BB9_3:
	ret;

}
	// .globl	_Z14vec_multiply_2Pfi
.visible .entry _Z14vec_multiply_2Pfi(
	.param .u64 .ptr .align 1 _Z14vec_multiply_2Pfi_param_0,
	.param .u32 _Z14vec_multiply_2Pfi_param_1
)
{
	.reg .pred 	%p<2>;
	.reg .b32 	%r<6>;
	.reg .b32 	%f<3>;
	.reg .b64 	%rd<5>;

	ld.param.u64 	%rd1, [_Z14vec_multiply_2Pfi_param_0];
	ld.param.u32 	%r2, [_Z14vec_multiply_2Pfi_param_1];
	mov.u32 	%r3, %ctaid.x;
	mov.u32 	%r4, %ntid.x;
	mov.u32 	%r5, %tid.x;
	mad.lo.s32 	%r1, %r3, %r4, %r5;
	setp.ge.s32 	%p1, %r1, %r2;
	@%p1 bra 	$L__BB10_2;
	cvta.to.global.u64 	%rd2, %rd1;
	mul.wide.s32 	%rd3, %r1, 4;
	add.s64 	%rd4, %rd2, %rd3;
	ld.global.f32 	%f1, [%rd4];
	add.f32 	%f2, %f1, %f1;
	st.global.f32 	[%rd4], %f2;
$L__BB10_2:
	ret;

}
	// .globl	_Z9vec_add_3Pfi
.visible .entry _Z9vec_add_3Pfi(
	.param .u64 .ptr .align 1 _Z9vec_add_3Pfi_param_0,
	.param .u32 _Z9vec_add_3Pfi_param_1
)
{
	.reg .pred 	%p<2>;
	.reg .b32 	%r<6>;
	.reg .b32 	%f<3>;
	.reg .b64 	%rd<5>;

	ld.param.u64 	%rd1, [_Z9vec_add_3Pfi_param_0];
	ld.param.u32 	%r2, [_Z9vec_add_3Pfi_param_1];
	mov.u32 	%r3, %ctaid.x;
	mov.u32 	%r4, %ntid.x;
	mov.u32 	%r5, %tid.x;
	mad.lo.s32 	%r1, %r3, %r4, %r5;
	setp.ge.s32 	%p1, %r1, %r2;
	@%p1 bra 	$L__BB11_2;
	cvta.to.global.u64 	%rd2, %rd1;
	mul.wide.s32 	%rd3, %r1, 4;
	add.s64 	%rd4, %rd2, %rd3;
	ld.global.f32 	%f1, [%rd4];
	add.f32 	%f2, %f1, 0f40400000;
	st.global.f32 	[%rd4], %f2;
$L__BB11_2:
	ret;

}
	// .globl	_Z9vec_sub_1Pfi
.visible .entry _Z9vec_sub_1Pfi(
	.param .u64 .ptr .align 1 _Z9vec_sub_1Pfi_param_0,
	.param .u32 _Z9vec_sub_1Pfi_param_1
)
{
	.reg .pred 	%p<2>;
	.reg .b32 	%r<6>;
	.reg .b32 	%f<3>;
	.reg .b64 	%rd<5>;

	ld.param.u64 	%rd1, [_Z9vec_sub_1Pfi_param_0];
	ld.param.u32 	%r2, [_Z9vec_sub_1Pfi_param_1];
	mov.u32 	%r3, %ctaid.x;
	mov.u32 	%r4, %ntid.x;
	mov.u32 	%r5, %tid.x;
	mad.lo.s32 	%r1, %r3, %r4, %r5;
	setp.ge.s32 	%p1, %r1, %r2;
	@%p1 bra 	$L__BB12_2;
	cvta.to.global.u64 	%rd2, %rd1;
	mul.wide.s32 	%rd3, %r1, 4;
	add.s64 	%rd4, %rd2, %rd3;
	ld.global.f32 	%f1, [%rd4];
	add.f32 	%f2, %f1, 0fBF800000;
	st.global.f32 	[%rd4], %f2;
$L__BB12_2:
	ret;

}
	// .globl	_Z22vec_multiply_2_withidxPfii
.visible .entry _Z22vec_multiply_2_withidxPfii(
	.param .u64 .ptr .align 1 _Z22vec_multiply_2_withidxPfii_param_0,
	.param .u32 _Z22vec_multiply_2_withidxPfii_param_1,
	.param .u32 _Z22vec_multiply_2_withidxPfii_param_2
)
{
	.reg .pred 	%p<4>;
	.reg .b32 	%r<7>;
	.reg .b32 	%f<3>;
	.reg .b64 	%rd<5>;

	ld.param.u64 	%rd1, [_Z22vec_multiply_2_withidxPfii_param_0];
	ld.param.u32 	%r2, [_Z22vec_multiply_2_withidxPfii_param_1];
	ld.param.u32 	%r3, [_Z22vec_multiply_2_withidxPfii_param_2];
	mov.u32 	%r4, %ctaid.x;
	mov.u32 	%r5, %ntid.x;
	mov.u32 	%r6, %tid.x;
	mad.lo.s32 	%r1, %r4, %r5, %r6;
	setp.lt.s32 	%p1, %r1, %r2;
	setp.ge.s32 	%p2, %r1, %r3;
	or.pred  	%p3, %p1, %p2;
	@%p3 bra 	$L__BB13_2;
	cvta.to.global.u64 	%rd2, %rd1;
	mul.wide.s32 	%rd3, %r1, 4;
	add.s64 	%rd4, %rd2, %rd3;
	ld.global.f32 	%f1, [%rd4];
	add.f32 	%f2, %f1, %f1;
	st.global.f32 	[%rd4], %f2;
$L__BB13_2:
	ret;

}
	// .globl	_Z17vec_add_3_withidxPfii
.visible .entry _Z17vec_add_3_withidxPfii(
	.param .u64 .ptr .align 1 _Z17vec_add_3_withidxPfii_param_0,
	.param .u32 _Z17vec_add_3_withidxPfii_param_1,
	.param .u32 _Z17vec_add_3_withidxPfii_param_2
)
{
	.reg .pred 	%p<4>;
	.reg .b32 	%r<7>;
	.reg .b32 	%f<3>;
	.reg .b64 	%rd<5>;

	ld.param.u64 	%rd1, [_Z17vec_add_3_withidxPfii_param_0];
	ld.param.u32 	%r2, [_Z17vec_add_3_withidxPfii_param_1];
	ld.param.u32 	%r3, [_Z17vec_add_3_withidxPfii_param_2];
	mov.u32 	%r4, %ctaid.x;
	mov.u32 	%r5, %ntid.x;
	mov.u32 	%r6, %tid.x;
	mad.lo.s32 	%r1, %r4, %r5, %r6;
	setp.lt.s32 	%p1, %r1, %r2;
	setp.ge.s32 	%p2, %r1, %r3;
	or.pred  	%p3, %p1, %p2;
	@%p3 bra 	$L__BB14_2;
	cvta.to.global.u64 	%rd2, %rd1;
	mul.wide.s32 	%rd3, %r1, 4;
	add.s64 	%rd4, %rd2, %rd3;
	ld.global.f32 	%f1, [%rd4];
	add.f32 	%f2, %f1, 0f40400000;
	st.global.f32 	[%rd4], %f2;
$L__BB14_2:
	ret;

}


// ===== COMPILED SASS (sm_100) =====

	.target	sm_100

	.elftype	@"ET_EXEC"


//--------------------- .note.nv.tkinfo           --------------------------
	.section	.note.nv.tkinfo,"",@"SHT_NOTE"
	.sectionflags	@"SHF_NOTE_NV_TKINFO"
	.tkinfo
        /*0018*/ 	.word	0x00000002
        /*0030*/ 	.string	""
        /*0030*/ 	.string	"ptxas"
        /*0030*/ 	.string	"Cuda compilation tools, release 13.0, V13.0.88"
        /*0030*/ 	.string	"Build cuda_13.0.r13.0/compiler.36424714_0"
        /*0030*/ 	.string	"-arch sm_100 -m 64 "



//--------------------- .note.nv.cuinfo           --------------------------
	.section	.note.nv.cuinfo,"",@"SHT_NOTE"
	.sectionflags	@"SHF_NOTE_NV_CUINFO"
        /*0018*/ 	.short	0x0002
        /*001a*/ 	.short	0x0064
        /*001c*/ 	.short	0x0082
	.zero		2


//--------------------- .nv.info                  --------------------------
	.section	.nv.info,"",@"SHT_CUDA_INFO"
	.align	4


	//----- nvinfo : EIATTR_REGCOUNT
	.align		4
        /*0000*/ 	.byte	0x04, 0x2f
        /*0002*/ 	.short	(.L_1 - .L_0)
	.align		4
.L_0:
        /*0004*/ 	.word	index@(_Z6vecAddPfS_S_)
        /*0008*/ 	.word	0x0000000c


	//----- nvinfo : EIATTR_FRAME_SIZE
	.align		4
.L_1:
        /*000c*/ 	.byte	0x04, 0x11
        /*000e*/ 	.short	(.L_3 - .L_2)
	.align		4
.L_2:
        /*0010*/ 	.word	index@(_Z6vecAddPfS_S_)
        /*0014*/ 	.word	0x00000000


	//----- nvinfo : EIATTR_REGCOUNT
	.align		4
.L_3:
        /*0018*/ 	.byte	0x04, 0x2f
        /*001a*/ 	.short	(.L_5 - .L_4)
	.align		4
.L_4:
        /*001c*/ 	.word	index@(_Z8vecScalePff)
        /*0020*/ 	.word	0x00000008


	//----- nvinfo : EIATTR_FRAME_SIZE
	.align		4
.L_5:
        /*0024*/ 	.byte	0x04, 0x11
        /*0026*/ 	.short	(.L_7 - .L_6)
	.align		4
.L_6:
        /*0028*/ 	.word	index@(_Z8vecScalePff)
        /*002c*/ 	.word	0x00000000


	//----- nvinfo : EIATTR_REGCOUNT
	.align		4
.L_7:
        /*0030*/ 	.byte	0x04, 0x2f
        /*0032*/ 	.short	(.L_9 - .L_8)
	.align		4
.L_8:
        /*0034*/ 	.word	index@(_Z3addiiPi)
        /*0038*/ 	.word	0x00000008


	//----- nvinfo : EIATTR_FRAME_SIZE
	.align		4
.L_9:
        /*003c*/ 	.byte	0x04, 0x11
        /*003e*/ 	.short	(.L_11 - .L_10)
	.align		4
.L_10:
        /*0040*/ 	.word	index@(_Z3addiiPi)
        /*0044*/ 	.word	0x00000000


	//----- nvinfo : EIATTR_REGCOUNT
	.align		4
.L_11:
        /*0048*/ 	.byte	0x04, 0x2f
        /*004a*/ 	.short	(.L_13 - .L_12)
	.align		4
.L_12:
        /*004c*/ 	.word	index@(_Z9addKernelPiPKiS1_)
        /*0050*/ 	.word	0x0000000e


	//----- nvinfo : EIATTR_FRAME_SIZE
	.align		4
.L_13:
        /*0054*/ 	.byte	0x04, 0x11
        /*0056*/ 	.short	(.L_15 - .L_14)
	.align		4
.L_14:
        /*0058*/ 	.word	index@($__internal_2_$__cuda_sm3x_div_rn_noftz_f32_slowpath)
        /*005c*/ 	.word	0x00000000


	//----- nvinfo : EIATTR_FRAME_SIZE
	.align		4
.L_15:
        /*0060*/ 	.byte	0x04, 0x11
        /*0062*/ 	.short	(.L_17 - .L_16)
	.align		4
.L_16:
        /*0064*/ 	.word	index@(_Z9addKernelPiPKiS1_)
        /*0068*/ 	.word	0x00000000


	//----- nvinfo : EIATTR_REGCOUNT
	.align		4
.L_17:
        /*006c*/ 	.byte	0x04, 0x2f
        /*006e*/ 	.short	(.L_19 - .L_18)
	.align		4
.L_18:
        /*0070*/ 	.word	index@(_Z12delay_devicef)
        /*0074*/ 	.word	0x0000000e


	//----- nvinfo : EIATTR_FRAME_SIZE
	.align		4
.L_19:
        /*0078*/ 	.byte	0x04, 0x11
        /*007a*/ 	.short	(.L_21 - .L_20)
	.align		4
.L_20:
        /*007c*/ 	.word	index@($__internal_1_$__cuda_sm3x_div_rn_noftz_f32_slowpath)
        /*0080*/ 	.word	0x00000000


	//----- nvinfo : EIATTR_FRAME_SIZE
	.align		4
.L_21:
        /*0084*/ 	.byte	0x04, 0x11
        /*0086*/ 	.short	(.L_23 - .L_22)
	.align		4
.L_22:
        /*0088*/ 	.word	index@(_Z12delay_devicef)
        /*008c*/ 	.word	0x00000000


	//----- nvinfo : EIATTR_REGCOUNT
	.align		4
.L_23:
        /*0090*/ 	.byte	0x04, 0x2f
        /*0092*/ 	.short	(.L_25 - .L_24)
	.align		4
.L_24:
        /*0094*/ 	.word	index@(_Z18arraySelfIncrementPii)
        /*0098*/ 	.word	0x00000008


	//----- nvinfo : EIATTR_FRAME_SIZE
	.align		4
.L_25:
        /*009c*/ 	.byte	0x04, 0x11
        /*009e*/ 	.short	(.L_27 - .L_26)
	.align		4
.L_26:
        /*00a0*/ 	.word	index@(_Z18arraySelfIncrementPii)
        /*00a4*/ 	.word	0x00000000


	//----- nvinfo : EIATTR_REGCOUNT
	.align		4
.L_27:
        /*00a8*/ 	.byte	0x04, 0x2f
        /*00aa*/ 	.short	(.L_29 - .L_28)
	.align		4
.L_28:
        /*00ac*/ 	.word	index@(_Z10add_kernelPfS_S_i)
        /*00b0*/ 	.word	0x0000000c


	//----- nvinfo : EIATTR_FRAME_SIZE
	.align		4
.L_29:
        /*00b4*/ 	.byte	0x04, 0x11
        /*00b6*/ 	.short	(.L_31 - .L_30)
	.align		4
.L_30:
        /*00b8*/ 	.word	index@(_Z10add_kernelPfS_S_i)
        /*00bc*/ 	.word	0x00000000


	//----- nvinfo : EIATTR_REGCOUNT
	.align		4
.L_31:
        /*00c0*/ 	.byte	0x04, 0x2f
        /*00c2*/ 	.short	(.L_33 - .L_32)
	.align		4
.L_32:
        /*00c4*/ 	.word	index@(_Z10mul_kernelPfS_S_i)
        /*00c8*/ 	.word	0x0000000c


	//----- nvinfo : EIATTR_FRAME_SIZE
	.align		4
.L_33:
        /*00cc*/ 	.byte	0x04, 0x11
        /*00ce*/ 	.short	(.L_35 - .L_34)
	.align		4
.L_34:
        /*00d0*/ 	.word	index@(_Z10mul_kernelPfS_S_i)
        /*00d4*/ 	.word	0x00000000


	//----- nvinfo : EIATTR_REGCOUNT
	.align		4
.L_35:
        /*00d8*/ 	.byte	0x04, 0x2f
        /*00da*/ 	.short	(.L_37 - .L_36)
	.align		4
.L_36:
        /*00dc*/ 	.word	index@(_Z10sub_kernelPfS_S_i)
        /*00e0*/ 	.word	0x0000000c


	//----- nvinfo : EIATTR_FRAME_SIZE
	.align		4
.L_37:
        /*00e4*/ 	.byte	0x04, 0x11
        /*00e6*/ 	.short	(.L_39 - .L_38)
	.align		4
.L_38:
        /*00e8*/ 	.word	index@(_Z10sub_kernelPfS_S_i)
        /*00ec*/ 	.word	0x00000000


	//----- nvinfo : EIATTR_REGCOUNT
	.align		4
.L_39:
        /*00f0*/ 	.byte	0x04, 0x2f
        /*00f2*/ 	.short	(.L_41 - .L_40)
	.align		4
.L_40:
        /*00f4*/ 	.word	index@(_Z10div_kernelPfS_S_i)
        /*00f8*/ 	.word	0x00000010


	//----- nvinfo : EIATTR_FRAME_SIZE
	.align		4
.L_41:
        /*00fc*/ 	.byte	0x04, 0x11
        /*00fe*/ 	.short	(.L_43 - .L_42)
	.align		4
.L_42:
        /*0100*/ 	.word	index@($__internal_0_$__cuda_sm3x_div_rn_noftz_f32_slowpath)
        /*0104*/ 	.word	0x00000000


	//----- nvinfo : EIATTR_FRAME_SIZE
	.align		4
.L_43:
        /*0108*/ 	.byte	0x04, 0x11
        /*010a*/ 	.short	(.L_45 - .L_44)
	.align		4
.L_44:
        /*010c*/ 	.word	index@(_Z10div_kernelPfS_S_i)
        /*0110*/ 	.word	0x00000000


	//----- nvinfo : EIATTR_REGCOUNT
	.align		4
.L_45:
        /*0114*/ 	.byte	0x04, 0x2f
        /*0116*/ 	.short	(.L_47 - .L_46)
	.align		4
.L_46:
        /*0118*/ 	.word	index@(_Z14vec_multiply_2Pfi)
        /*011c*/ 	.word	0x00000008


	//----- nvinfo : EIATTR_FRAME_SIZE
	.align		4
.L_47:
        /*0120*/ 	.byte	0x04, 0x11
        /*0122*/ 	.short	(.L_49 - .L_48)
	.align		4
.L_48:
        /*0124*/ 	.word	index@(_Z14vec_multiply_2Pfi)
        /*0128*/ 	.word	0x00000000


	//----- nvinfo : EIATTR_REGCOUNT
	.align		4
.L_49:
        /*012c*/ 	.byte	0x04, 0x2f
        /*012e*/ 	.short	(.L_51 - .L_50)
	.align		4
.L_50:
        /*0130*/ 	.word	index@(_Z9vec_add_3Pfi)
        /*0134*/ 	.word	0x00000008


	//----- nvinfo : EIATTR_FRAME_SIZE
	.align		4
.L_51:
        /*0138*/ 	.byte	0x04, 0x11
        /*013a*/ 	.short	(.L_53 - .L_52)
	.align		4
.L_52:
        /*013c*/ 	.word	index@(_Z9vec_add_3Pfi)
        /*0140*/ 	.word	0x00000000


	//----- nvinfo : EIATTR_REGCOUNT
	.align		4
.L_53:
        /*0144*/ 	.byte	0x04, 0x2f
        /*0146*/ 	.short	(.L_55 - .L_54)
	.align		4
.L_54:
        /*0148*/ 	.word	index@(_Z9vec_sub_1Pfi)
        /*014c*/ 	.word	0x00000008


	//----- nvinfo : EIATTR_FRAME_SIZE
	.align		4
.L_55:
        /*0150*/ 	.byte	0x04, 0x11
        /*0152*/ 	.short	(.L_57 - .L_56)
	.align		4
.L_56:
        /*0154*/ 	.word	index@(_Z9vec_sub_1Pfi)
        /*0158*/ 	.word	0x00000000


	//----- nvinfo : EIATTR_REGCOUNT
	.align		4
.L_57:
        /*015c*/ 	.byte	0x04, 0x2f
        /*015e*/ 	.short	(.L_59 - .L_58)
	.align		4
.L_58:
        /*0160*/ 	.word	index@(_Z22vec_multiply_2_withidxPfii)
        /*0164*/ 	.word	0x00000008


	//----- nvinfo : EIATTR_FRAME_SIZE
	.align		4
.L_59:
        /*0168*/ 	.byte	0x04, 0x11
        /*016a*/ 	.short	(.L_61 - .L_60)
	.align		4
.L_60:
        /*016c*/ 	.word	index@(_Z22vec_multiply_2_withidxPfii)
        /*0170*/ 	.word	0x00000000


	//----- nvinfo : EIATTR_REGCOUNT
	.align		4
.L_61:
        /*0174*/ 	.byte	0x04, 0x2f
        /*0176*/ 	.short	(.L_63 - .L_62)
	.align		4
.L_62:
        /*0178*/ 	.word	index@(_Z17vec_add_3_withidxPfii)
        /*017c*/ 	.word	0x00000008


	//----- nvinfo : EIATTR_FRAME_SIZE
	.align		4
.L_63:
        /*0180*/ 	.byte	0x04, 0x11
        /*0182*/ 	.short	(.L_65 - .L_64)
	.align		4
.L_64:
        /*0184*/ 	.word	index@(_Z17vec_add_3_withidxPfii)
        /*0188*/ 	.word	0x00000000


	//----- nvinfo : EIATTR_MIN_STACK_SIZE
	.align		4
.L_65:
        /*018c*/ 	.byte	0x04, 0x12
        /*018e*/ 	.short	(.L_67 - .L_66)
	.align		4
.L_66:
        /*0190*/ 	.word	index@(_Z17vec_add_3_withidxPfii)
        /*0194*/ 	.word	0x00000000


	//----- nvinfo : EIATTR_MIN_STACK_SIZE
	.align		4
.L_67:
        /*0198*/ 	.byte	0x04, 0x12
        /*019a*/ 	.short	(.L_69 - .L_68)
	.align		4
.L_68:
        /*019c*/ 	.word	index@(_Z22vec_multiply_2_withidxPfii)
        /*01a0*/ 	.word	0x00000000


	//----- nvinfo : EIATTR_MIN_STACK_SIZE
	.align		4
.L_69:
        /*01a4*/ 	.byte	0x04, 0x12
        /*01a6*/ 	.short	(.L_71 - .L_70)
	.align		4
.L_70:
        /*01a8*/ 	.word	index@(_Z9vec_sub_1Pfi)
        /*01ac*/ 	.word	0x00000000


	//----- nvinfo : EIATTR_MIN_STACK_SIZE
	.align		4
.L_71:
        /*01b0*/ 	.byte	0x04, 0x12
        /*01b2*/ 	.short	(.L_73 - .L_72)
	.align		4
.L_72:
        /*01b4*/ 	.word	index@(_Z9vec_add_3Pfi)
        /*01b8*/ 	.word	0x00000000


	//----- nvinfo : EIATTR_MIN_STACK_SIZE
	.align		4
.L_73:
        /*01bc*/ 	.byte	0x04, 0x12
        /*01be*/ 	.short	(.L_75 - .L_74)
	.align		4
.L_74:
        /*01c0*/ 	.word	index@(_Z14vec_multiply_2Pfi)
        /*01c4*/ 	.word	0x00000000


	//----- nvinfo : EIATTR_MIN_STACK_SIZE
	.align		4
.L_75:
        /*01c8*/ 	.byte	0x04, 0x12
        /*01ca*/ 	.short	(.L_77 - .L_76)
	.align		4
.L_76:
        /*01cc*/ 	.word	index@(_Z10div_kernelPfS_S_i)
        /*01d0*/ 	.word	0x00000000


	//----- nvinfo : EIATTR_MIN_STACK_SIZE
	.align		4
.L_77:
        /*01d4*/ 	.byte	0x04, 0x12
        /*01d6*/ 	.short	(.L_79 - .L_78)
	.align		4
.L_78:
        /*01d8*/ 	.word	index@(_Z10sub_kernelPfS_S_i)
        /*01dc*/ 	.word	0x00000000


	//----- nvinfo : EIATTR_MIN_STACK_SIZE
	.align		4
.L_79:
        /*01e0*/ 	.byte	0x04, 0x12
        /*01e2*/ 	.short	(.L_81 - .L_80)
	.align		4
.L_80:
        /*01e4*/ 	.word	index@(_Z10mul_kernelPfS_S_i)
        /*01e8*/ 	.word	0x00000000


	//----- nvinfo : EIATTR_MIN_STACK_SIZE
	.align		4
.L_81:
        /*01ec*/ 	.byte	0x04, 0x12
        /*01ee*/ 	.short	(.L_83 - .L_82)
	.align		4
.L_82:
        /*01f0*/ 	.word	index@(_Z10add_kernelPfS_S_i)
        /*01f4*/ 	.word	0x00000000


	//----- nvinfo : EIATTR_MIN_STACK_SIZE
	.align		4
.L_83:
        /*01f8*/ 	.byte	0x04, 0x12
        /*01fa*/ 	.short	(.L_85 - .L_84)
	.align		4
.L_84:
        /*01fc*/ 	.word	index@(_Z18arraySelfIncrementPii)
        /*0200*/ 	.word	0x00000000


	//----- nvinfo : EIATTR_MIN_STACK_SIZE
	.align		4
.L_85:
        /*0204*/ 	.byte	0x04, 0x12
        /*0206*/ 	.short	(.L_87 - .L_86)
	.align		4
.L_86:
        /*0208*/ 	.word	index@(_Z12delay_devicef)
        /*020c*/ 	.word	0x00000000


	//----- nvinfo : EIATTR_MIN_STACK_SIZE
	.align		4
.L_87:
        /*0210*/ 	.byte	0x04, 0x12
        /*0212*/ 	.short	(.L_89 - .L_88)
	.align		4
.L_88:
        /*0214*/ 	.word	index@(_Z9addKernelPiPKiS1_)
        /*0218*/ 	.word	0x00000000


	//----- nvinfo : EIATTR_MIN_STACK_SIZE
	.align		4
.L_89:
        /*021c*/ 	.byte	0x04, 0x12
        /*021e*/ 	.short	(.L_91 - .L_90)
	.align		4
.L_90:
        /*0220*/ 	.word	index@(_Z3addiiPi)
        /*0224*/ 	.word	0x00000000


	//----- nvinfo : EIATTR_MIN_STACK_SIZE
	.align		4
.L_91:
        /*0228*/ 	.byte	0x04, 0x12
        /*022a*/ 	.short	(.L_93 - .L_92)
	.align		4
.L_92:
        /*022c*/ 	.word	index@(_Z8vecScalePff)
        /*0230*/ 	.word	0x00000000


	//----- nvinfo : EIATTR_MIN_STACK_SIZE
	.align		4
.L_93:
        /*0234*/ 	.byte	0x04, 0x12
        /*0236*/ 	.short	(.L_95 - .L_94)
	.align		4
.L_94:
        /*0238*/ 	.word	index@(_Z6vecAddPfS_S_)
        /*023c*/ 	.word	0x00000000
.L_95:


//--------------------- .nv.compat                --------------------------
	.section	.nv.compat,"",@"SHT_CUDA_COMPAT_INFO"
	.align	4
        /*0000*/ 	.byte	0x02, 0x09, 0x00, 0x00, 0x02, 0x02, 0x01, 0x00, 0x02, 0x05, 0x05, 0x00, 0x03, 0x07, 0x01, 0x01
        /*0010*/ 	.byte	0x02, 0x03, 0x00, 0x00, 0x02, 0x06, 0x01, 0x00, 0x04, 0x0b, 0x08, 0x00, 0x01, 0x00, 0x00, 0x00
        /*0020*/ 	.byte	0x00, 0x00, 0x00, 0x00


//--------------------- .nv.info._Z17vec_add_3_withidxPfii --------------------------
	.section	.nv.info._Z17vec_add_3_withidxPfii,"",@"SHT_CUDA_INFO"
	.sectionflags	@""
	.align	4


	//----- nvinfo : EIATTR_CUDA_API_VERSION
	.align		4
        /*0000*/ 	.byte	0x04, 0x37
        /*0002*/ 	.short	(.L_97 - .L_96)
.L_96:
        /*0004*/ 	.word	0x00000082


	//----- nvinfo : EIATTR_KPARAM_INFO
	.align		4
.L_97:
        /*0008*/ 	.byte	0x04, 0x17
        /*000a*/ 	.short	(.L_99 - .L_98)
.L_98:
        /*000c*/ 	.word	0x00000000
        /*0010*/ 	.short	0x0002
        /*0012*/ 	.short	0x000c
        /*0014*/ 	.byte	0x00, 0xf0, 0x11, 0x00


	//----- nvinfo : EIATTR_KPARAM_INFO
	.align		4
.L_99:
        /*0018*/ 	.byte	0x04, 0x17
        /*001a*/ 	.short	(.L_101 - .L_100)
.L_100:
        /*001c*/ 	.word	0x00000000
        /*0020*/ 	.short	0x0001
        /*0022*/ 	.short	0x0008
        /*0024*/ 	.byte	0x00, 0xf0, 0x11, 0x00


	//----- nvinfo : EIATTR_KPARAM_INFO
	.align		4
.L_101:
        /*0028*/ 	.byte	0x04, 0x17
        /*002a*/ 	.short	(.L_103 - .L_102)
.L_102:
        /*002c*/ 	.word	0x00000000
        /*0030*/ 	.short	0x0000
        /*0032*/ 	.short	0x0000
        /*0034*/ 	.byte	0x00, 0xf5, 0x21, 0x00


	//----- nvinfo : EIATTR_SPARSE_MMA_MASK
	.align		4
.L_103:
        /*0038*/ 	.byte	0x03, 0x50
        /*003a*/ 	.short	0x0000


	//----- nvinfo : EIATTR_MAXREG_COUNT
	.align		4
        /*003c*/ 	.byte	0x03, 0x1b
        /*003e*/ 	.short	0x00ff


	//----- nvinfo : EIATTR_MERCURY_ISA_VERSION
	.align		4
        /*0040*/ 	.byte	0x03, 0x5f
        /*0042*/ 	.short	0x0101


	//----- nvinfo : EIATTR_VRC_CTA_INIT_COUNT
	.align		4
        /*0044*/ 	.byte	0x02, 0x4a
	.zero		1
	.zero		1


	//----- nvinfo : EIATTR_EXIT_INSTR_OFFSETS
	.align		4
        /*0048*/ 	.byte	0x04, 0x1c
        /*004a*/ 	.short	(.L_105 - .L_104)


	//   ....[0]....
.L_104:
        /*004c*/ 	.word	0x00000080


	//   ....[1]....
        /*0050*/ 	.word	0x000000f0


	//----- nvinfo : EIATTR_CBANK_PARAM_SIZE
	.align		4
.L_105:
        /*0054*/ 	.byte	0x03, 0x19
        /*0056*/ 	.short	0x0010


	//----- nvinfo : EIATTR_PARAM_CBANK
	.align		4
        /*0058*/ 	.byte	0x04, 0x0a
        /*005a*/ 	.short	(.L_107 - .L_106)
	.align		4
.L_106:
        /*005c*/ 	.word	index@(.nv.constant0._Z17vec_add_3_withidxPfii)
        /*0060*/ 	.short	0x0380
        /*0062*/ 	.short	0x0010


	//----- nvinfo : EIATTR_SW_WAR
	.align		4
.L_107:
        /*0064*/ 	.byte	0x04, 0x36
        /*0066*/ 	.short	(.L_109 - .L_108)
.L_108:
        /*0068*/ 	.word	0x00000008
.L_109:


//--------------------- .nv.info._Z22vec_multiply_2_withidxPfii --------------------------
	.section	.nv.info._Z22vec_multiply_2_withidxPfii,"",@"SHT_CUDA_INFO"
	.sectionflags	@""
	.align	4


	//----- nvinfo : EIATTR_CUDA_API_VERSION
	.align		4
        /*0000*/ 	.byte	0x04, 0x37
        /*0002*/ 	.short	(.L_111 - .L_110)
.L_110:
        /*0004*/ 	.word	0x00000082


	//----- nvinfo : EIATTR_KPARAM_INFO
	.align		4
.L_111:
        /*0008*/ 	.byte	0x04, 0x17
        /*000a*/ 	.short	(.L_113 - .L_112)
.L_112:
        /*000c*/ 	.word	0x00000000
        /*0010*/ 	.short	0x0002
        /*0012*/ 	.short	0x000c
        /*0014*/ 	.byte	0x00, 0xf0, 0x11, 0x00


	//----- nvinfo : EIATTR_KPARAM_INFO
	.align		4
.L_113:
        /*0018*/ 	.byte	0x04, 0x17
        /*001a*/ 	.short	(.L_115 - .L_114)
.L_114:
        /*001c*/ 	.word	0x00000000
        /*0020*/ 	.short	0x0001
        /*0022*/ 	.short	0x0008
        /*0024*/ 	.byte	0x00, 0xf0, 0x11, 0x00


	//----- nvinfo : EIATTR_KPARAM_INFO
	.align		4
.L_115:
        /*0028*/ 	.byte	0x04, 0x17
        /*002a*/ 	.short	(.L_117 - .L_116)
.L_116:
        /*002c*/ 	.word	0x00000000
        /*0030*/ 	.short	0x0000
        /*0032*/ 	.short	0x0000
        /*0034*/ 	.byte	0x00, 0xf5, 0x21, 0x00


	//----- nvinfo : EIATTR_SPARSE_MMA_MASK
	.align		4
.L_117:
        /*0038*/ 	.byte	0x03, 0x50
        /*003a*/ 	.short	0x0000


	//----- nvinfo : EIATTR_MAXREG_COUNT
	.align		4
        /*003c*/ 	.byte	0x03, 0x1b
        /*003e*/ 	.short	0x00ff


	//----- nvinfo : EIATTR_MERCURY_ISA_VERSION
	.align		4
        /*0040*/ 	.byte	0x03, 0x5f
        /*0042*/ 	.short	0x0101


	//----- nvinfo : EIATTR_VRC_CTA_INIT_COUNT
	.align		4
        /*0044*/ 	.byte	0x02, 0x4a
	.zero		1
	.zero		1


	//----- nvinfo : EIATTR_EXIT_INSTR_OFFSETS
	.align		4
        /*0048*/ 	.byte	0x04, 0x1c
        /*004a*/ 	.short	(.L_119 - .L_118)


	//   ....[0]....
.L_118:
        /*004c*/ 	.word	0x00000080


	//   ....[1]....
        /*0050*/ 	.word	0x000000f0


	//----- nvinfo : EIATTR_CBANK_PARAM_SIZE
	.align		4
.L_119:
        /*0054*/ 	.byte	0x03, 0x19
        /*0056*/ 	.short	0x0010


	//----- nvinfo : EIATTR_PARAM_CBANK
	.align		4
        /*0058*/ 	.byte	0x04, 0x0a
        /*005a*/ 	.short	(.L_121 - .L_120)
	.align		4
.L_120:
        /*005c*/ 	.word	index@(.nv.constant0._Z22vec_multiply_2_withidxPfii)
        /*0060*/ 	.short	0x0380
        /*0062*/ 	.short	0x0010


	//----- nvinfo : EIATTR_SW_WAR
	.align		4
.L_121:
        /*0064*/ 	.byte	0x04, 0x36
        /*0066*/ 	.short	(.L_123 - .L_122)
.L_122:
        /*0068*/ 	.word	0x00000008
.L_123:


//--------------------- .nv.info._Z9vec_sub_1Pfi  --------------------------
	.section	.nv.info._Z9vec_sub_1Pfi,"",@"SHT_CUDA_INFO"
	.sectionflags	@""
	.align	4


	//----- nvinfo : EIATTR_CUDA_API_VERSION
	.align		4
        /*0000*/ 	.byte	0x04, 0x37
        /*0002*/ 	.short	(.L_125 - .L_124)
.L_124:
        /*0004*/ 	.word	0x00000082


	//----- nvinfo : EIATTR_KPARAM_INFO
	.align		4
.L_125:
        /*0008*/ 	.byte	0x04, 0x17
        /*000a*/ 	.short	(.L_127 - .L_126)
.L_126:
        /*000c*/ 	.word	0x00000000
        /*0010*/ 	.short	0x0001
        /*0012*/ 	.short	0x0008
        /*0014*/ 	.byte	0x00, 0xf0, 0x11, 0x00


	//----- nvinfo : EIATTR_KPARAM_INFO
	.align		4
.L_127:
        /*0018*/ 	.byte	0x04, 0x17
        /*001a*/ 	.short	(.L_129 - .L_128)
.L_128:
        /*001c*/ 	.word	0x00000000
        /*0020*/ 	.short	0x0000
        /*0022*/ 	.short	0x0000
        /*0024*/ 	.byte	0x00, 0xf5, 0x21, 0x00


	//----- nvinfo : EIATTR_SPARSE_MMA_MASK
	.align		4
.L_129:
        /*0028*/ 	.byte	0x03, 0x50
        /*002a*/ 	.short	0x0000


	//----- nvinfo : EIATTR_MAXREG_COUNT
	.align		4
        /*002c*/ 	.byte	0x03, 0x1b
        /*002e*/ 	.short	0x00ff


	//----- nvinfo : EIATTR_MERCURY_ISA_VERSION
	.align		4
        /*0030*/ 	.byte	0x03, 0x5f
        /*0032*/ 	.short	0x0101


	//----- nvinfo : EIATTR_VRC_CTA_INIT_COUNT
	.align		4
        /*0034*/ 	.byte	0x02, 0x4a
	.zero		1
	.zero		1


	//----- nvinfo : EIATTR_EXIT_INSTR_OFFSETS
	.align		4
        /*0038*/ 	.byte	0x04, 0x1c
        /*003a*/ 	.short	(.L_131 - .L_130)


	//   ....[0]....
.L_130:
        /*003c*/ 	.word	0x00000070


	//   ....[1]....
        /*0040*/ 	.word	0x000000e0


	//----- nvinfo : EIATTR_CBANK_PARAM_SIZE
	.align		4
.L_131:
        /*0044*/ 	.byte	0x03, 0x19
        /*0046*/ 	.short	0x000c


	//----- nvinfo : EIATTR_PARAM_CBANK
	.align		4
        /*0048*/ 	.byte	0x04, 0x0a
        /*004a*/ 	.short	(.L_133 - .L_132)
	.align		4
.L_132:
        /*004c*/ 	.word	index@(.nv.constant0._Z9vec_sub_1Pfi)
        /*0050*/ 	.short	0x0380
        /*0052*/ 	.short	0x000c


	//----- nvinfo : EIATTR_SW_WAR
	.align		4
.L_133:
        /*0054*/ 	.byte	0x04, 0x36
        /*0056*/ 	.short	(.L_135 - .L_134)
.L_134:
        /*0058*/ 	.word	0x00000008
.L_135:


//--------------------- .nv.info._Z9vec_add_3Pfi  --------------------------
	.section	.nv.info._Z9vec_add_3Pfi,"",@"SHT_CUDA_INFO"
	.sectionflags	@""
	.align	4


	//----- nvinfo : EIATTR_CUDA_API_VERSION
	.align		4
        /*0000*/ 	.byte	0x04, 0x37
        /*0002*/ 	.short	(.L_137 - .L_136)
.L_136:
        /*0004*/ 	.word	0x00000082


	//----- nvinfo : EIATTR_KPARAM_INFO
	.align		4
.L_137:
        /*0008*/ 	.byte	0x04, 0x17
        /*000a*/ 	.short	(.L_139 - .L_138)
.L_138:
        /*000c*/ 	.word	0x00000000
        /*0010*/ 	.short	0x0001
        /*0012*/ 	.short	0x0008
        /*0014*/ 	.byte	0x00, 0xf0, 0x11, 0x00


	//----- nvinfo : EIATTR_KPARAM_INFO
	.align		4
.L_139:
        /*0018*/ 	.byte	0x04, 0x17
        /*001a*/ 	.short	(.L_141 - .L_140)
.L_140:
        /*001c*/ 	.word	0x00000000
        /*0020*/ 	.short	0x0000
        /*0022*/ 	.short	0x0000
        /*0024*/ 	.byte	0x00, 0xf5, 0x21, 0x00


	//----- nvinfo : EIATTR_SPARSE_MMA_MASK
	.align		4
.L_141:
        /*0028*/ 	.byte	0x03, 0x50
        /*002a*/ 	.short	0x0000


	//----- nvinfo : EIATTR_MAXREG_COUNT
	.align		4
        /*002c*/ 	.byte	0x03, 0x1b
        /*002e*/ 	.short	0x00ff


	//----- nvinfo : EIATTR_MERCURY_ISA_VERSION
	.align		4
        /*0030*/ 	.byte	0x03, 0x5f
        /*0032*/ 	.short	0x0101


	//----- nvinfo : EIATTR_VRC_CTA_INIT_COUNT
	.align		4
        /*0034*/ 	.byte	0x02, 0x4a
	.zero		1
	.zero		1


	//----- nvinfo : EIATTR_EXIT_INSTR_OFFSETS
	.align		4
        /*0038*/ 	.byte	0x04, 0x1c
        /*003a*/ 	.short	(.L_143 - .L_142)


	//   ....[0]....
.L_142:
        /*003c*/ 	.word	0x00000070


	//   ....[1]....
        /*0040*/ 	.word	0x000000e0


	//----- nvinfo : EIATTR_CBANK_PARAM_SIZE
	.align		4
.L_143:
        /*0044*/ 	.byte	0x03, 0x19
        /*0046*/ 	.short	0x000c


	//----- nvinfo : EIATTR_PARAM_CBANK
	.align		4
        /*0048*/ 	.byte	0x04, 0x0a
        /*004a*/ 	.short	(.L_145 - .L_144)
	.align		4
.L_144:
        /*004c*/ 	.word	index@(.nv.constant0._Z9vec_add_3Pfi)
        /*0050*/ 	.short	0x0380
        /*0052*/ 	.short	0x000c


	//----- nvinfo : EIATTR_SW_WAR
	.align		4
.L_145:
        /*0054*/ 	.byte	0x04, 0x36
        /*0056*/ 	.short	(.L_147 - .L_146)
.L_146:
        /*0058*/ 	.word	0x00000008
.L_147:


//--------------------- .nv.info._Z14vec_multiply_2Pfi --------------------------
	.section	.nv.info._Z14vec_multiply_2Pfi,"",@"SHT_CUDA_INFO"
	.sectionflags	@""
	.align	4


	//----- nvinfo : EIATTR_CUDA_API_VERSION
	.align		4
        /*0000*/ 	.byte	0x04, 0x37
        /*0002*/ 	.short	(.L_149 - .L_148)
.L_148:
        /*0004*/ 	.word	0x00000082


	//----- nvinfo : EIATTR_KPARAM_INFO
	.align		4
.L_149:
        /*0008*/ 	.byte	0x04, 0x17
        /*000a*/ 	.short	(.L_151 - .L_150)
.L_150:
        /*000c*/ 	.word	0x00000000
        /*0010*/ 	.short	0x0001
        /*0012*/ 	.short	0x0008
        /*0014*/ 	.byte	0x00, 0xf0, 0x11, 0x00


	//----- nvinfo : EIATTR_KPARAM_INFO
	.align		4
.L_151:
        /*0018*/ 	.byte	0x04, 0x17
        /*001a*/ 	.short	(.L_153 - .L_152)
.L_152:
        /*001c*/ 	.word	0x00000000
        /*0020*/ 	.short	0x0000
        /*0022*/ 	.short	0x0000
        /*0024*/ 	.byte	0x00, 0xf5, 0x21, 0x00


	//----- nvinfo : EIATTR_SPARSE_MMA_MASK
	.align		4
.L_153:
        /*0028*/ 	.byte	0x03, 0x50
        /*002a*/ 	.short	0x0000


	//----- nvinfo : EIATTR_MAXREG_COUNT
	.align		4
        /*002c*/ 	.byte	0x03, 0x1b
        /*002e*/ 	.short	0x00ff


	//----- nvinfo : EIATTR_MERCURY_ISA_VERSION
	.align		4
        /*0030*/ 	.byte	0x03, 0x5f
        /*0032*/ 	.short	0x0101


	//----- nvinfo : EIATTR_VRC_CTA_INIT_COUNT
	.align		4
        /*0034*/ 	.byte	0x02, 0x4a
	.zero		1
	.zero		1


	//----- nvinfo : EIATTR_EXIT_INSTR_OFFSETS
	.align		4
        /*0038*/ 	.byte	0x04, 0x1c
        /*003a*/ 	.short	(.L_155 - .L_154)


	//   ....[0]....
.L_154:
        /*003c*/ 	.word	0x00000070


	//   ....[1]....
        /*0040*/ 	.word	0x000000e0


	//----- nvinfo : EIATTR_CBANK_PARAM_SIZE
	.align		4
.L_155:
        /*0044*/ 	.byte	0x03, 0x19
        /*0046*/ 	.short	0x000c


	//----- nvinfo : EIATTR_PARAM_CBANK
	.align		4
        /*0048*/ 	.byte	0x04, 0x0a
        /*004a*/ 	.short	(.L_157 - .L_156)
	.align		4
.L_156:
        /*004c*/ 	.word	index@(.nv.constant0._Z14vec_multiply_2Pfi)
        /*0050*/ 	.short	0x0380
        /*0052*/ 	.short	0x000c


	//----- nvinfo : EIATTR_SW_WAR
	.align		4
.L_157:
        /*0054*/ 	.byte	0x04, 0x36
        /*0056*/ 	.short	(.L_159 - .L_158)
.L_158:
        /*0058*/ 	.word	0x00000008
.L_159:


//--------------------- .nv.info._Z10div_kernelPfS_S_i --------------------------
	.section	.nv.info._Z10div_kernelPfS_S_i,"",@"SHT_CUDA_INFO"
	.sectionflags	@""
	.align	4


	//----- nvinfo : EIATTR_CUDA_API_VERSION
	.align		4
        /*0000*/ 	.byte	0x04, 0x37
        /*0002*/ 	.short	(.L_161 - .L_160)
.L_160:
        /*0004*/ 	.word	0x00000082


	//----- nvinfo : EIATTR_KPARAM_INFO
	.align		4
.L_161:
        /*0008*/ 	.byte	0x04, 0x17
        /*000a*/ 	.short	(.L_163 - .L_162)
.L_162:
        /*000c*/ 	.word	0x00000000
        /*0010*/ 	.short	0x0003
        /*0012*/ 	.short	0x0018
        /*0014*/ 	.byte	0x00, 0xf0, 0x11, 0x00


	//----- nvinfo : EIATTR_KPARAM_INFO
	.align		4
.L_163:
        /*0018*/ 	.byte	0x04, 0x17
        /*001a*/ 	.short	(.L_165 - .L_164)
.L_164:
        /*001c*/ 	.word	0x00000000
        /*0020*/ 	.short	0x0002
        /*0022*/ 	.short	0x0010
        /*0024*/ 	.byte	0x00, 0xf5, 0x21, 0x00


	//----- nvinfo : EIATTR_KPARAM_INFO
	.align		4
.L_165:
        /*0028*/ 	.byte	0x04, 0x17
        /*002a*/ 	.short	(.L_167 - .L_166)
.L_166:
        /*002c*/ 	.word	0x00000000
        /*0030*/ 	.short	0x0001
        /*0032*/ 	.short	0x0008
        /*0034*/ 	.byte	0x00, 0xf5, 0x21, 0x00


	//----- nvinfo : EIATTR_KPARAM_INFO
	.align		4
.L_167:
        /*0038*/ 	.byte	0x04, 0x17
        /*003a*/ 	.short	(.L_169 - .L_168)
.L_168:
        /*003c*/ 	.word	0x00000000
        /*0040*/ 	.short	0x0000
        /*0042*/ 	.short	0x0000
        /*0044*/ 	.byte	0x00, 0xf5, 0x21, 0x00


	//----- nvinfo : EIATTR_SPARSE_MMA_MASK
	.align		4
.L_169:
        /*0048*/ 	.byte	0x03, 0x50
        /*004a*/ 	.short	0x0000


	//----- nvinfo : EIATTR_MAXREG_COUNT
	.align		4
        /*004c*/ 	.byte	0x03, 0x1b
        /*004e*/ 	.short	0x00ff


	//----- nvinfo : EIATTR_MERCURY_ISA_VERSION
	.align		4
        /*0050*/ 	.byte	0x03, 0x5f
        /*0052*/ 	.short	0x0101


	//----- nvinfo : EIATTR_VRC_CTA_INIT_COUNT
	.align		4
        /*0054*/ 	.byte	0x02, 0x4a
	.zero		1
	.zero		1


	//----- nvinfo : EIATTR_EXIT_INSTR_OFFSETS
	.align		4
        /*0058*/ 	.byte	0x04, 0x1c
        /*005a*/ 	.short	(.L_171 - .L_170)


	//   ....[0]....
.L_170:
        /*005c*/ 	.word	0x00000070


	//   ....[1]....
        /*0060*/ 	.word	0x000000d0


	//   ....[2]....
        /*0064*/ 	.word	0x00000210


	//----- nvinfo : EIATTR_CRS_STACK_SIZE
	.align		4
.L_171:
        /*0068*/ 	.byte	0x04, 0x1e
        /*006a*/ 	.short	(.L_173 - .L_172)
.L_172:
        /*006c*/ 	.word	0x00000000


	//----- nvinfo : EIATTR_CBANK_PARAM_SIZE
	.align		4
.L_173:
        /*0070*/ 	.byte	0x03, 0x19
        /*0072*/ 	.short	0x001c


	//----- nvinfo : EIATTR_PARAM_CBANK
	.align		4
        /*0074*/ 	.byte	0x04, 0x0a
        /*0076*/ 	.short	(.L_175 - .L_174)
	.align		4
.L_174:
        /*0078*/ 	.word	index@(.nv.constant0._Z10div_kernelPfS_S_i)
        /*007c*/ 	.short	0x0380
        /*007e*/ 	.short	0x001c


	//----- nvinfo : EIATTR_SW_WAR
	.align		4
.L_175:
        /*0080*/ 	.byte	0x04, 0x36
        /*0082*/ 	.short	(.L_177 - .L_176)
.L_176:
        /*0084*/ 	.word	0x00000008
.L_177:


//--------------------- .nv.info._Z10sub_kernelPfS_S_i --------------------------
	.section	.nv.info._Z10sub_kernelPfS_S_i,"",@"SHT_CUDA_INFO"
	.sectionflags	@""
	.align	4


	//----- nvinfo : EIATTR_CUDA_API_VERSION
	.align		4
        /*0000*/ 	.byte	0x04, 0x37
        /*0002*/ 	.short	(.L_179 - .L_178)
.L_178:
        /*0004*/ 	.word	0x00000082


	//----- nvinfo : EIATTR_KPARAM_INFO
	.align		4
.L_179:
        /*0008*/ 	.byte	0x04, 0x17
        /*000a*/ 	.short	(.L_181 - .L_180)
.L_180:
        /*000c*/ 	.word	0x00000000
        /*0010*/ 	.short	0x0003
        /*0012*/ 	.short	0x0018
        /*0014*/ 	.byte	0x00, 0xf0, 0x11, 0x00


	//----- nvinfo : EIATTR_KPARAM_INFO
	.align		4
.L_181:
        /*0018*/ 	.byte	0x04, 0x17
        /*001a*/ 	.short	(.L_183 - .L_182)
.L_182:
        /*001c*/ 	.word	0x00000000
        /*0020*/ 	.short	0x0002
        /*0022*/ 	.short	0x0010
        /*0024*/ 	.byte	0x00, 0xf5, 0x21, 0x00


	//----- nvinfo : EIATTR_KPARAM_INFO
	.align		4
.L_183:
        /*0028*/ 	.byte	0x04, 0x17
        /*002a*/ 	.short	(.L_185 - .L_184)
.L_184:
        /*002c*/ 	.word	0x00000000
        /*0030*/ 	.short	0x0001
        /*0032*/ 	.short	0x0008
        /*0034*/ 	.byte	0x00, 0xf5, 0x21, 0x00


	//----- nvinfo : EIATTR_KPARAM_INFO
	.align		4
.L_185:
        /*0038*/ 	.byte	0x04, 0x17
        /*003a*/ 	.short	(.L_187 - .L_186)
.L_186:
        /*003c*/ 	.word	0x00000000
        /*0040*/ 	.short	0x0000
        /*0042*/ 	.short	0x0000
        /*0044*/ 	.byte	0x00, 0xf5, 0x21, 0x00


	//----- nvinfo : EIATTR_SPARSE_MMA_MASK
	.align		4
.L_187:
        /*0048*/ 	.byte	0x03, 0x50
        /*004a*/ 	.short	0x0000


	//----- nvinfo : EIATTR_MAXREG_COUNT
	.align		4
        /*004c*/ 	.byte	0x03, 0x1b
        /*004e*/ 	.short	0x00ff


	//----- nvinfo : EIATTR_MERCURY_ISA_VERSION
	.align		4
        /*0050*/ 	.byte	0x03, 0x5f
        /*0052*/ 	.short	0x0101


	//----- nvinfo : EIATTR_VRC_CTA_INIT_COUNT
	.align		4
        /*0054*/ 	.byte	0x02, 0x4a
	.zero		1
	.zero		1


	//----- nvinfo : EIATTR_EXIT_INSTR_OFFSETS
	.align		4
        /*0058*/ 	.byte	0x04, 0x1c
        /*005a*/ 	.short	(.L_189 - .L_188)


	//   ....[0]....
.L_188:
        /*005c*/ 	.word	0x00000070


	//   ....[1]....
        /*0060*/ 	.word	0x00000130


	//----- nvinfo : EIATTR_CBANK_PARAM_SIZE
	.align		4
.L_189:
        /*0064*/ 	.byte	0x03, 0x19
        /*0066*/ 	.short	0x001c


	//----- nvinfo : EIATTR_PARAM_CBANK
	.align		4
        /*0068*/ 	.byte	0x04, 0x0a
        /*006a*/ 	.short	(.L_191 - .L_190)
	.align		4
.L_190:
        /*006c*/ 	.word	index@(.nv.constant0._Z10sub_kernelPfS_S_i)
        /*0070*/ 	.short	0x0380
        /*0072*/ 	.short	0x001c


	//----- nvinfo : EIATTR_SW_WAR
	.align		4
.L_191:
        /*0074*/ 	.byte	0x04, 0x36
        /*0076*/ 	.short	(.L_193 - .L_192)
.L_192:
        /*0078*/ 	.word	0x00000008
.L_193:


//--------------------- .nv.info._Z10mul_kernelPfS_S_i --------------------------
	.section	.nv.info._Z10mul_kernelPfS_S_i,"",@"SHT_CUDA_INFO"
	.sectionflags	@""
	.align	4


	//----- nvinfo : EIATTR_CUDA_API_VERSION
	.align		4
        /*0000*/ 	.byte	0x04, 0x37
        /*0002*/ 	.short	(.L_195 - .L_194)
.L_194:
        /*0004*/ 	.word	0x00000082


	//----- nvinfo : EIATTR_KPARAM_INFO
	.align		4
.L_195:
        /*0008*/ 	.byte	0x04, 0x17
        /*000a*/ 	.short	(.L_197 - .L_196)
.L_196:
        /*000c*/ 	.word	0x00000000
        /*0010*/ 	.short	0x0003
        /*0012*/ 	.short	0x0018
        /*0014*/ 	.byte	0x00, 0xf0, 0x11, 0x00


	//----- nvinfo : EIATTR_KPARAM_INFO
	.align		4
.L_197:
        /*0018*/ 	.byte	0x04, 0x17
        /*001a*/ 	.short	(.L_199 - .L_198)
.L_198:
        /*001c*/ 	.word	0x00000000
        /*0020*/ 	.short	0x0002
        /*0022*/ 	.short	0x0010
        /*0024*/ 	.byte	0x00, 0xf5, 0x21, 0x00


	//----- nvinfo : EIATTR_KPARAM_INFO
	.align		4
.L_199:
        /*0028*/ 	.byte	0x04, 0x17
        /*002a*/ 	.short	(.L_201 - .L_200)
.L_200:
        /*002c*/ 	.word	0x00000000
        /*0030*/ 	.short	0x0001
        /*0032*/ 	.short	0x0008
        /*0034*/ 	.byte	0x00, 0xf5, 0x21, 0x00


	//----- nvinfo : EIATTR_KPARAM_INFO
	.align		4
.L_201:
        /*0038*/ 	.byte	0x04, 0x17
        /*003a*/ 	.short	(.L_203 - .L_202)
.L_202:
        /*003c*/ 	.word	0x00000000
        /*0040*/ 	.short	0x0000
        /*0042*/ 	.short	0x0000
        /*0044*/ 	.byte	0x00, 0xf5, 0x21, 0x00


	//----- nvinfo : EIATTR_SPARSE_MMA_MASK
	.align		4
.L_203:
        /*0048*/ 	.byte	0x03, 0x50
        /*004a*/ 	.short	0x0000


	//----- nvinfo : EIATTR_MAXREG_COUNT
	.align		4
        /*004c*/ 	.byte	0x03, 0x1b
        /*004e*/ 	.short	0x00ff


	//----- nvinfo : EIATTR_MERCURY_ISA_VERSION
	.align		4
        /*0050*/ 	.byte	0x03, 0x5f
        /*0052*/ 	.short	0x0101


	//----- nvinfo : EIATTR_VRC_CTA_INIT_COUNT
	.align		4
        /*0054*/ 	.byte	0x02, 0x4a
	.zero		1
	.zero		1


	//----- nvinfo : EIATTR_EXIT_INSTR_OFFSETS
	.align		4
        /*0058*/ 	.byte	0x04, 0x1c
        /*005a*/ 	.short	(.L_205 - .L_204)


	//   ....[0]....
.L_204:
        /*005c*/ 	.word	0x00000070


	//   ....[1]....
        /*0060*/ 	.word	0x00000130


	//----- nvinfo : EIATTR_CBANK_PARAM_SIZE
	.align		4
.L_205:
        /*0064*/ 	.byte	0x03, 0x19
        /*0066*/ 	.short	0x001c


	//----- nvinfo : EIATTR_PARAM_CBANK
	.align		4
        /*0068*/ 	.byte	0x04, 0x0a
        /*006a*/ 	.short	(.L_207 - .L_206)
	.align		4
.L_206:
        /*006c*/ 	.word	index@(.nv.constant0._Z10mul_kernelPfS_S_i)
        /*0070*/ 	.short	0x0380
        /*0072*/ 	.short	0x001c


	//----- nvinfo : EIATTR_SW_WAR
	.align		4
.L_207:
        /*0074*/ 	.byte	0x04, 0x36
        /*0076*/ 	.short	(.L_209 - .L_208)
.L_208:
        /*0078*/ 	.word	0x00000008
.L_209:


//--------------------- .nv.info._Z10add_kernelPfS_S_i --------------------------
	.section	.nv.info._Z10add_kernelPfS_S_i,"",@"SHT_CUDA_INFO"
	.sectionflags	@""
	.align	4


	//----- nvinfo : EIATTR_CUDA_API_VERSION
	.align		4
        /*0000*/ 	.byte	0x04, 0x37
        /*0002*/ 	.short	(.L_211 - .L_210)
.L_210:
        /*0004*/ 	.word	0x00000082


	//----- nvinfo : EIATTR_KPARAM_INFO
	.align		4
.L_211:
        /*0008*/ 	.byte	0x04, 0x17
        /*000a*/ 	.short	(.L_213 - .L_212)
.L_212:
        /*000c*/ 	.word	0x00000000
        /*0010*/ 	.short	0x0003
        /*0012*/ 	.short	0x0018
        /*0014*/ 	.byte	0x00, 0xf0, 0x11, 0x00


	//----- nvinfo : EIATTR_KPARAM_INFO
	.align		4
.L_213:
        /*0018*/ 	.byte	0x04, 0x17
        /*001a*/ 	.short	(.L_215 - .L_214)
.L_214:
        /*001c*/ 	.word	0x00000000
        /*0020*/ 	.short	0x0002
        /*0022*/ 	.short	0x0010
        /*0024*/ 	.byte	0x00, 0xf5, 0x21, 0x00


	//----- nvinfo : EIATTR_KPARAM_INFO
	.align		4
.L_215:
        /*0028*/ 	.byte	0x04, 0x17
        /*002a*/ 	.short	(.L_217 - .L_216)
.L_216:
        /*002c*/ 	.word	0x00000000
        /*0030*/ 	.short	0x0001
        /*0032*/ 	.short	0x0008
        /*0034*/ 	.byte	0x00, 0xf5, 0x21, 0x00


	//----- nvinfo : EIATTR_KPARAM_INFO
	.align		4
.L_217:
        /*0038*/ 	.byte	0x04, 0x17
        /*003a*/ 	.short	(.L_219 - .L_218)
.L_218:
        /*003c*/ 	.word	0x00000000
        /*0040*/ 	.short	0x0000
        /*0042*/ 	.short	0x0000
        /*0044*/ 	.byte	0x00, 0xf5, 0x21, 0x00


	//----- nvinfo : EIATTR_SPARSE_MMA_MASK
	.align		4
.L_219:
        /*0048*/ 	.byte	0x03, 0x50
        /*004a*/ 	.short	0x0000


	//----- nvinfo : EIATTR_MAXREG_COUNT
	.align		4
        /*004c*/ 	.byte	0x03, 0x1b
        /*004e*/ 	.short	0x00ff


	//----- nvinfo : EIATTR_MERCURY_ISA_VERSION
	.align		4
        /*0050*/ 	.byte	0x03, 0x5f
        /*0052*/ 	.short	0x0101


	//----- nvinfo : EIATTR_VRC_CTA_INIT_COUNT
	.align		4
        /*0054*/ 	.byte	0x02, 0x4a
	.zero		1
	.zero		1


	//----- nvinfo : EIATTR_EXIT_INSTR_OFFSETS
	.align		4
        /*0058*/ 	.byte	0x04, 0x1c
        /*005a*/ 	.short	(.L_221 - .L_220)


	//   ....[0]....
.L_220:
        /*005c*/ 	.word	0x00000070


	//   ....[1]....
        /*0060*/ 	.word	0x00000130


	//----- nvinfo : EIATTR_CBANK_PARAM_SIZE
	.align		4
.L_221:
        /*0064*/ 	.byte	0x03, 0x19
        /*0066*/ 	.short	0x001c


	//----- nvinfo : EIATTR_PARAM_CBANK
	.align		4
        /*0068*/ 	.byte	0x04, 0x0a
        /*006a*/ 	.short	(.L_223 - .L_222)
	.align		4
.L_222:
        /*006c*/ 	.word	index@(.nv.constant0._Z10add_kernelPfS_S_i)
        /*0070*/ 	.short	0x0380
        /*0072*/ 	.short	0x001c


	//----- nvinfo : EIATTR_SW_WAR
	.align		4
.L_223:
        /*0074*/ 	.byte	0x04, 0x36
        /*0076*/ 	.short	(.L_225 - .L_224)
.L_224:
        /*0078*/ 	.word	0x00000008
.L_225:


//--------------------- .nv.info._Z18arraySelfIncrementPii --------------------------
	.section	.nv.info._Z18arraySelfIncrementPii,"",@"SHT_CUDA_INFO"
	.sectionflags	@""
	.align	4


	//----- nvinfo : EIATTR_CUDA_API_VERSION
	.align		4
        /*0000*/ 	.byte	0x04, 0x37
        /*0002*/ 	.short	(.L_227 - .L_226)
.L_226:
        /*0004*/ 	.word	0x00000082


	//----- nvinfo : EIATTR_KPARAM_INFO
	.align		4
.L_227:
        /*0008*/ 	.byte	0x04, 0x17
        /*000a*/ 	.short	(.L_229 - .L_228)
.L_228:
        /*000c*/ 	.word	0x00000000
        /*0010*/ 	.short	0x0001
        /*0012*/ 	.short	0x0008
        /*0014*/ 	.byte	0x00, 0xf0, 0x11, 0x00


	//----- nvinfo : EIATTR_KPARAM_INFO
	.align		4
.L_229:
        /*0018*/ 	.byte	0x04, 0x17
        /*001a*/ 	.short	(.L_231 - .L_230)
.L_230:
        /*001c*/ 	.word	0x00000000
        /*0020*/ 	.short	0x0000
        /*0022*/ 	.short	0x0000
        /*0024*/ 	.byte	0x00, 0xf5, 0x21, 0x00


	//----- nvinfo : EIATTR_SPARSE_MMA_MASK
	.align		4
.L_231:
        /*0028*/ 	.byte	0x03, 0x50
        /*002a*/ 	.short	0x0000


	//----- nvinfo : EIATTR_MAXREG_COUNT
	.align		4
        /*002c*/ 	.byte	0x03, 0x1b
        /*002e*/ 	.short	0x00ff


	//----- nvinfo : EIATTR_MERCURY_ISA_VERSION
	.align		4
        /*0030*/ 	.byte	0x03, 0x5f
        /*0032*/ 	.short	0x0101


	//----- nvinfo : EIATTR_VRC_CTA_INIT_COUNT
	.align		4
        /*0034*/ 	.byte	0x02, 0x4a
	.zero		1
	.zero		1


	//----- nvinfo : EIATTR_EXIT_INSTR_OFFSETS
	.align		4
        /*0038*/ 	.byte	0x04, 0x1c
        /*003a*/ 	.short	(.L_233 - .L_232)


	//   ....[0]....
.L_232:
        /*003c*/ 	.word	0x00000070


	//   ....[1]....
        /*0040*/ 	.word	0x000000e0


	//----- nvinfo : EIATTR_CBANK_PARAM_SIZE
	.align		4
.L_233:
        /*0044*/ 	.byte	0x03, 0x19
        /*0046*/ 	.short	0x000c


	//----- nvinfo : EIATTR_PARAM_CBANK
	.align		4
        /*0048*/ 	.byte	0x04, 0x0a
        /*004a*/ 	.short	(.L_235 - .L_234)
	.align		4
.L_234:
        /*004c*/ 	.word	index@(.nv.constant0._Z18arraySelfIncrementPii)
        /*0050*/ 	.short	0x0380
        /*0052*/ 	.short	0x000c


	//----- nvinfo : EIATTR_SW_WAR
	.align		4
.L_235:
        /*0054*/ 	.byte	0x04, 0x36
        /*0056*/ 	.short	(.L_237 - .L_236)
.L_236:
        /*0058*/ 	.word	0x00000008
.L_237:


//--------------------- .nv.info._Z12delay_devicef --------------------------
	.section	.nv.info._Z12delay_devicef,"",@"SHT_CUDA_INFO"
	.sectionflags	@""
	.align	4


	//----- nvinfo : EIATTR_CUDA_API_VERSION
	.align		4
        /*0000*/ 	.byte	0x04, 0x37
        /*0002*/ 	.short	(.L_239 - .L_238)
.L_238:
        /*0004*/ 	.word	0x00000082


	//----- nvinfo : EIATTR_KPARAM_INFO
	.align		4
.L_239:
        /*0008*/ 	.byte	0x04, 0x17
        /*000a*/ 	.short	(.L_241 - .L_240)
.L_240:
        /*000c*/ 	.word	0x00000000
        /*0010*/ 	.short	0x0000
        /*0012*/ 	.short	0x0000
        /*0014*/ 	.byte	0x00, 0xf0, 0x11, 0x00


	//----- nvinfo : EIATTR_SPARSE_MMA_MASK
	.align		4
.L_241:
        /*0018*/ 	.byte	0x03, 0x50
        /*001a*/ 	.short	0x0000


	//----- nvinfo : EIATTR_MAXREG_COUNT
	.align		4
        /*001c*/ 	.byte	0x03, 0x1b
        /*001e*/ 	.short	0x00ff


	//----- nvinfo : EIATTR_MERCURY_ISA_VERSION
	.align		4
        /*0020*/ 	.byte	0x03, 0x5f
        /*0022*/ 	.short	0x0101


	//----- nvinfo : EIATTR_VRC_CTA_INIT_COUNT
	.align		4
        /*0024*/ 	.byte	0x02, 0x4a
	.zero		1
	.zero		1


	//----- nvinfo : EIATTR_EXIT_INSTR_OFFSETS
	.align		4
        /*0028*/ 	.byte	0x04, 0x1c
        /*002a*/ 	.short	(.L_243 - .L_242)


	//   ....[0]....
.L_242:
        /*002c*/ 	.word	0x00000050


	//   ....[1]....
        /*0030*/ 	.word	0x00000170


	//----- nvinfo : EIATTR_CRS_STACK_SIZE
	.align		4
.L_243:
        /*0034*/ 	.byte	0x04, 0x1e
        /*0036*/ 	.short	(.L_245 - .L_244)
.L_244:
        /*0038*/ 	.word	0x00000000


	//----- nvinfo : EIATTR_CBANK_PARAM_SIZE
	.align		4
.L_245:
        /*003c*/ 	.byte	0x03, 0x19
        /*003e*/ 	.short	0x0004


	//----- nvinfo : EIATTR_PARAM_CBANK
	.align		4
        /*0040*/ 	.byte	0x04, 0x0a
        /*0042*/ 	.short	(.L_247 - .L_246)
	.align		4
.L_246:
        /*0044*/ 	.word	index@(.nv.constant0._Z12delay_devicef)
        /*0048*/ 	.short	0x0380
        /*004a*/ 	.short	0x0004


	//----- nvinfo : EIATTR_SW_WAR
	.align		4
.L_247:
        /*004c*/ 	.byte	0x04, 0x36
        /*004e*/ 	.short	(.L_249 - .L_248)
.L_248:
        /*0050*/ 	.word	0x00000008
.L_249:


//--------------------- .nv.info._Z9addKernelPiPKiS1_ --------------------------
	.section	.nv.info._Z9addKernelPiPKiS1_,"",@"SHT_CUDA_INFO"
	.sectionflags	@""
	.align	4


	//----- nvinfo : EIATTR_CUDA_API_VERSION
	.align		4
        /*0000*/ 	.byte	0x04, 0x37
        /*0002*/ 	.short	(.L_251 - .L_250)
.L_250:
        /*0004*/ 	.word	0x00000082


	//----- nvinfo : EIATTR_KPARAM_INFO
	.align		4
.L_251:
        /*0008*/ 	.byte	0x04, 0x17
        /*000a*/ 	.short	(.L_253 - .L_252)
.L_252:
        /*000c*/ 	.word	0x00000000
        /*0010*/ 	.short	0x0002
        /*0012*/ 	.short	0x0010
        /*0014*/ 	.byte	0x00, 0xf5, 0x21, 0x00


	//----- nvinfo : EIATTR_KPARAM_INFO
	.align		4
.L_253:
        /*0018*/ 	.byte	0x04, 0x17
        /*001a*/ 	.short	(.L_255 - .L_254)
.L_254:
        /*001c*/ 	.word	0x00000000
        /*0020*/ 	.short	0x0001
        /*0022*/ 	.short	0x0008
        /*0024*/ 	.byte	0x00, 0xf5, 0x21, 0x00


	//----- nvinfo : EIATTR_KPARAM_INFO
	.align		4
.L_255:
        /*0028*/ 	.byte	0x04, 0x17
        /*002a*/ 	.short	(.L_257 - .L_256)
.L_256:
        /*002c*/ 	.word	0x00000000
        /*0030*/ 	.short	0x0000
        /*0032*/ 	.short	0x0000
        /*0034*/ 	.byte	0x00, 0xf5, 0x21, 0x00


	//----- nvinfo : EIATTR_SPARSE_MMA_MASK
	.align		4
.L_257:
        /*0038*/ 	.byte	0x03, 0x50
        /*003a*/ 	.short	0x0000


	//----- nvinfo : EIATTR_MAXREG_COUNT
	.align		4
        /*003c*/ 	.byte	0x03, 0x1b
        /*003e*/ 	.short	0x00ff


	//----- nvinfo : EIATTR_MERCURY_ISA_VERSION
	.align		4
        /*0040*/ 	.byte	0x03, 0x5f
        /*0042*/ 	.short	0x0101


	//----- nvinfo : EIATTR_VRC_CTA_INIT_COUNT
	.align		4
        /*0044*/ 	.byte	0x02, 0x4a
	.zero		1
	.zero		1


	//----- nvinfo : EIATTR_EXIT_INSTR_OFFSETS
	.align		4
        /*0048*/ 	.byte	0x04, 0x1c
        /*004a*/ 	.short	(.L_259 - .L_258)


	//   ....[0]....
.L_258:
        /*004c*/ 	.word	0x000001f0


	//----- nvinfo : EIATTR_CRS_STACK_SIZE
	.align		4
.L_259:
        /*0050*/ 	.byte	0x04, 0x1e
        /*0052*/ 	.short	(.L_261 - .L_260)
.L_260:
        /*0054*/ 	.word	0x00000000


	//----- nvinfo : EIATTR_CBANK_PARAM_SIZE
	.align		4
.L_261:
        /*0058*/ 	.byte	0x03, 0x19
        /*005a*/ 	.short	0x0018


	//----- nvinfo : EIATTR_PARAM_CBANK
	.align		4
        /*005c*/ 	.byte	0x04, 0x0a
        /*005e*/ 	.short	(.L_263 - .L_262)
	.align		4
.L_262:
        /*0060*/ 	.word	index@(.nv.constant0._Z9addKernelPiPKiS1_)
        /*0064*/ 	.short	0x0380
        /*0066*/ 	.short	0x0018


	//----- nvinfo : EIATTR_SW_WAR
	.align		4
.L_263:
        /*0068*/ 	.byte	0x04, 0x36
        /*006a*/ 	.short	(.L_265 - .L_264)
.L_264:
        /*006c*/ 	.word	0x00000008
.L_265:


//--------------------- .nv.info._Z3addiiPi       --------------------------
	.section	.nv.info._Z3addiiPi,"",@"SHT_CUDA_INFO"
	.sectionflags	@""
	.align	4


	//----- nvinfo : EIATTR_CUDA_API_VERSION
	.align		4
        /*0000*/ 	.byte	0x04, 0x37
        /*0002*/ 	.short	(.L_267 - .L_266)
.L_266:
        /*0004*/ 	.word	0x00000082


	//----- nvinfo : EIATTR_KPARAM_INFO
	.align		4
.L_267:
        /*0008*/ 	.byte	0x04, 0x17
        /*000a*/ 	.short	(.L_269 - .L_268)
.L_268:
        /*000c*/ 	.word	0x00000000
        /*0010*/ 	.short	0x0002
        /*0012*/ 	.short	0x0008
        /*0014*/ 	.byte	0x00, 0xf5, 0x21, 0x00


	//----- nvinfo : EIATTR_KPARAM_INFO
	.align		4
.L_269:
        /*0018*/ 	.byte	0x04, 0x17
        /*001a*/ 	.short	(.L_271 - .L_270)
.L_270:
        /*001c*/ 	.word	0x00000000
        /*0020*/ 	.short	0x0001
        /*0022*/ 	.short	0x0004
        /*0024*/ 	.byte	0x00, 0xf0, 0x11, 0x00


	//----- nvinfo : EIATTR_KPARAM_INFO
	.align		4
.L_271:
        /*0028*/ 	.byte	0x04, 0x17
        /*002a*/ 	.short	(.L_273 - .L_272)
.L_272:
        /*002c*/ 	.word	0x00000000
        /*0030*/ 	.short	0x0000
        /*0032*/ 	.short	0x0000
        /*0034*/ 	.byte	0x00, 0xf0, 0x11, 0x00


	//----- nvinfo : EIATTR_SPARSE_MMA_MASK
	.align		4
.L_273:
        /*0038*/ 	.byte	0x03, 0x50
        /*003a*/ 	.short	0x0000


	//----- nvinfo : EIATTR_MAXREG_COUNT
	.align		4
        /*003c*/ 	.byte	0x03, 0x1b
        /*003e*/ 	.short	0x00ff


	//----- nvinfo : EIATTR_MERCURY_ISA_VERSION
	.align		4
        /*0040*/ 	.byte	0x03, 0x5f
        /*0042*/ 	.short	0x0101


	//----- nvinfo : EIATTR_VRC_CTA_INIT_COUNT
	.align		4
        /*0044*/ 	.byte	0x02, 0x4a
	.zero		1
	.zero		1


	//----- nvinfo : EIATTR_EXIT_INSTR_OFFSETS
	.align		4
        /*0048*/ 	.byte	0x04, 0x1c
        /*004a*/ 	.short	(.L_275 - .L_274)


	//   ....[0]....
.L_274:
        /*004c*/ 	.word	0x00000060


	//----- nvinfo : EIATTR_CBANK_PARAM_SIZE
	.align		4
.L_275:
        /*0050*/ 	.byte	0x03, 0x19
        /*0052*/ 	.short	0x0010


	//----- nvinfo : EIATTR_PARAM_CBANK
	.align		4
        /*0054*/ 	.byte	0x04, 0x0a
        /*0056*/ 	.short	(.L_277 - .L_276)
	.align		4
.L_276:
        /*0058*/ 	.word	index@(.nv.constant0._Z3addiiPi)
        /*005c*/ 	.short	0x0380
        /*005e*/ 	.short	0x0010


	//----- nvinfo : EIATTR_SW_WAR
	.align		4
.L_277:
        /*0060*/ 	.byte	0x04, 0x36
        /*0062*/ 	.short	(.L_279 - .L_278)
.L_278:
        /*0064*/ 	.word	0x00000008
.L_279:


//--------------------- .nv.info._Z8vecScalePff   --------------------------
	.section	.nv.info._Z8vecScalePff,"",@"SHT_CUDA_INFO"
	.sectionflags	@""
	.align	4


	//----- nvinfo : EIATTR_CUDA_API_VERSION
	.align		4
        /*0000*/ 	.byte	0x04, 0x37
        /*0002*/ 	.short	(.L_281 - .L_280)
.L_280:
        /*0004*/ 	.word	0x00000082


	//----- nvinfo : EIATTR_KPARAM_INFO
	.align		4
.L_281:
        /*0008*/ 	.byte	0x04, 0x17
        /*000a*/ 	.short	(.L_283 - .L_282)
.L_282:
        /*000c*/ 	.word	0x00000000
        /*0010*/ 	.short	0x0001
        /*0012*/ 	.short	0x0008
        /*0014*/ 	.byte	0x00, 0xf0, 0x11, 0x00


	//----- nvinfo : EIATTR_KPARAM_INFO
	.align		4
.L_283:
        /*0018*/ 	.byte	0x04, 0x17
        /*001a*/ 	.short	(.L_285 - .L_284)
.L_284:
        /*001c*/ 	.word	0x00000000
        /*0020*/ 	.short	0x0000
        /*0022*/ 	.short	0x0000
        /*0024*/ 	.byte	0x00, 0xf5, 0x21, 0x00


	//----- nvinfo : EIATTR_SPARSE_MMA_MASK
	.align		4
.L_285:
        /*0028*/ 	.byte	0x03, 0x50
        /*002a*/ 	.short	0x0000


	//----- nvinfo : EIATTR_MAXREG_COUNT
	.align		4
        /*002c*/ 	.byte	0x03, 0x1b
        /*002e*/ 	.short	0x00ff


	//----- nvinfo : EIATTR_MERCURY_ISA_VERSION
	.align		4
        /*0030*/ 	.byte	0x03, 0x5f
        /*0032*/ 	.short	0x0101


	//----- nvinfo : EIATTR_VRC_CTA_INIT_COUNT
	.align		4
        /*0034*/ 	.byte	0x02, 0x4a
	.zero		1
	.zero		1


	//----- nvinfo : EIATTR_EXIT_INSTR_OFFSETS
	.align		4
        /*0038*/ 	.byte	0x04, 0x1c
        /*003a*/ 	.short	(.L_287 - .L_286)


	//   ....[0]....
.L_286:
        /*003c*/ 	.word	0x000000c0


	//----- nvinfo : EIATTR_CBANK_PARAM_SIZE
	.align		4
.L_287:
        /*0040*/ 	.byte	0x03, 0x19
        /*0042*/ 	.short	0x000c


	//----- nvinfo : EIATTR_PARAM_CBANK
	.align		4
        /*0044*/ 	.byte	0x04, 0x0a
        /*0046*/ 	.short	(.L_289 - .L_288)
	.align		4
.L_288:
        /*0048*/ 	.word	index@(.nv.constant0._Z8vecScalePff)
        /*004c*/ 	.short	0x0380
        /*004e*/ 	.short	0x000c


	//----- nvinfo : EIATTR_SW_WAR
	.align		4
.L_289:
        /*0050*/ 	.byte	0x04, 0x36
        /*0052*/ 	.short	(.L_291 - .L_290)
.L_290:
        /*0054*/ 	.word	0x00000008
.L_291:


//--------------------- .nv.info._Z6vecAddPfS_S_  --------------------------
	.section	.nv.info._Z6vecAddPfS_S_,"",@"SHT_CUDA_INFO"
	.sectionflags	@""
	.align	4


	//----- nvinfo : EIATTR_CUDA_API_VERSION
	.align		4
        /*0000*/ 	.byte	0x04, 0x37
        /*0002*/ 	.short	(.L_293 - .L_292)
.L_292:
        /*0004*/ 	.word	0x00000082


	//----- nvinfo : EIATTR_KPARAM_INFO
	.align		4
.L_293:
        /*0008*/ 	.byte	0x04, 0x17
        /*000a*/ 	.short	(.L_295 - .L_294)
.L_294:
        /*000c*/ 	.word	0x00000000
        /*0010*/ 	.short	0x0002
        /*0012*/ 	.short	0x0010
        /*0014*/ 	.byte	0x00, 0xf5, 0x21, 0x00


	//----- nvinfo : EIATTR_KPARAM_INFO
	.align		4
.L_295:
        /*0018*/ 	.byte	0x04, 0x17
        /*001a*/ 	.short	(.L_297 - .L_296)
.L_296:
        /*001c*/ 	.word	0x00000000
        /*0020*/ 	.short	0x0001
        /*0022*/ 	.short	0x0008
        /*0024*/ 	.byte	0x00, 0xf5, 0x21, 0x00


	//----- nvinfo : EIATTR_KPARAM_INFO
	.align		4
.L_297:
        /*0028*/ 	.byte	0x04, 0x17
        /*002a*/ 	.short	(.L_299 - .L_298)
.L_298:
        /*002c*/ 	.word	0x00000000
        /*0030*/ 	.short	0x0000
        /*0032*/ 	.short	0x0000
        /*0034*/ 	.byte	0x00, 0xf5, 0x21, 0x00


	//----- nvinfo : EIATTR_SPARSE_MMA_MASK
	.align		4
.L_299:
        /*0038*/ 	.byte	0x03, 0x50
        /*003a*/ 	.short	0x0000


	//----- nvinfo : EIATTR_MAXREG_COUNT
	.align		4
        /*003c*/ 	.byte	0x03, 0x1b
        /*003e*/ 	.short	0x00ff


	//----- nvinfo : EIATTR_MERCURY_ISA_VERSION
	.align		4
        /*0040*/ 	.byte	0x03, 0x5f
        /*0042*/ 	.short	0x0101


	//----- nvinfo : EIATTR_VRC_CTA_INIT_COUNT
	.align		4
        /*0044*/ 	.byte	0x02, 0x4a
	.zero		1
	.zero		1


	//----- nvinfo : EIATTR_EXIT_INSTR_OFFSETS
	.align		4
        /*0048*/ 	.byte	0x04, 0x1c
        /*004a*/ 	.short	(.L_301 - .L_300)


	//   ....[0]....
.L_300:
        /*004c*/ 	.word	0x00000100


	//----- nvinfo : EIATTR_CBANK_PARAM_SIZE
	.align		4
.L_301:
        /*0050*/ 	.byte	0x03, 0x19
        /*0052*/ 	.short	0x0018


	//----- nvinfo : EIATTR_PARAM_CBANK
	.align		4
        /*0054*/ 	.byte	0x04, 0x0a
        /*0056*/ 	.short	(.L_303 - .L_302)
	.align		4
.L_302:
        /*0058*/ 	.word	index@(.nv.constant0._Z6vecAddPfS_S_)
        /*005c*/ 	.short	0x0380
        /*005e*/ 	.short	0x0018


	//----- nvinfo : EIATTR_SW_WAR
	.align		4
.L_303:
        /*0060*/ 	.byte	0x04, 0x36
        /*0062*/ 	.short	(.L_305 - .L_304)
.L_304:
        /*0064*/ 	.word	0x00000008
.L_305:


//--------------------- .nv.callgraph             --------------------------
	.section	.nv.callgraph,"",@"SHT_CUDA_CALLGRAPH"
	.align	4
	.sectionentsize	8
	.align		4
        /*0000*/ 	.word	0x00000000
	.align		4
        /*0004*/ 	.word	0xffffffff
	.align		4
        /*0008*/ 	.word	0x00000000
	.align		4
        /*000c*/ 	.word	0xfffffffe
	.align		4
        /*0010*/ 	.word	0x00000000
	.align		4
        /*0014*/ 	.word	0xfffffffd
	.align		4
        /*0018*/ 	.word	0x00000000
	.align		4
        /*001c*/ 	.word	0xfffffffc


//--------------------- .text._Z17vec_add_3_withidxPfii --------------------------
	.section	.text._Z17vec_add_3_withidxPfii,"ax",@progbits
	.align	128
        .global         _Z17vec_add_3_withidxPfii
        .type           _Z17vec_add_3_withidxPfii,@function
        .size           _Z17vec_add_3_withidxPfii,(.L_x_51 - _Z17vec_add_3_withidxPfii)
        .other          _Z17vec_add_3_withidxPfii,@"STO_CUDA_ENTRY STV_DEFAULT"
_Z17vec_add_3_withidxPfii:
.text._Z17vec_add_3_withidxPfii:
[----:B------:R-:W-:Y:S01]  /*0000*/  LDC R1, c[0x0][0x37c] ;  /* 0x0000df00ff017b82 */ /* 0x000fe20000000800 */
[----:B------:R-:W0:Y:S07]  /*0010*/  S2R R0, SR_TID.X ;  /* 0x0000000000007919 */ /* 0x000e2e0000002100 */
[----:B------:R-:W0:Y:S01]  /*0020*/  S2UR UR4, SR_CTAID.X ;  /* 0x00000000000479c3 */ /* 0x000e220000002500 */
[----:B------:R-:W1:Y:S07]  /*0030*/  LDCU.64 UR6, c[0x0][0x388] ;  /* 0x00007100ff0677ac */ /* 0x000e6e0008000a00 */
[----:B------:R-:W0:Y:S02]  /*0040*/  LDC R5, c[0x0][0x360] ;  /* 0x0000d800ff057b82 */ /* 0x000e240000000800 */
[----:B0-----:R-:W-:-:S05]  /*0050*/  IMAD R5, R5, UR4, R0 ;  /* 0x0000000405057c24 */ /* 0x001fca000f8e0200 */
[----:B-1----:R-:W-:-:S04]  /*0060*/  ISETP.GE.AND P0, PT, R5, UR7, PT ;  /* 0x0000000705007c0c */ /* 0x002fc8000bf06270 */
[----:B------:R-:W-:-:S13]  /*0070*/  ISETP.LT.OR P0, PT, R5, UR6, P0 ;  /* 0x0000000605007c0c */ /* 0x000fda0008701670 */
[----:B------:R-:W-:Y:S05]  /*0080*/  @P0 EXIT ;  /* 0x000000000000094d */ /* 0x000fea0003800000 */
[----:B------:R-:W0:Y:S01]  /*0090*/  LDC.64 R2, c[0x0][0x380] ;  /* 0x0000e000ff027b82 */ /* 0x000e220000000a00 */
[----:B------:R-:W1:Y:S01]  /*00a0*/  LDCU.64 UR4, c[0x0][0x358] ;  /* 0x00006b00ff0477ac */ /* 0x000e620008000a00 */
[----:B0-----:R-:W-:-:S05]  /*00b0*/  IMAD.WIDE R2, R5, 0x4, R2 ;  /* 0x0000000405027825 */ /* 0x001fca00078e0202 */
[----:B-1----:R-:W2:Y:S02]  /*00c0*/  LDG.E R0, desc[UR4][R2.64] ;  /* 0x0000000402007981 */ /* 0x002ea4000c1e1900 */
[----:B--2---:R-:W-:-:S05]  /*00d0*/  FADD R5, R0, 3 ;  /* 0x4040000000057421 */ /* 0x004fca0000000000 */
[----:B------:R-:W-:Y:S01]  /*00e0*/  STG.E desc[UR4][R2.64], R5 ;  /* 0x0000000502007986 */ /* 0x000fe2000c101904 */
[----:B------:R-:W-:Y:S05]  /*00f0*/  EXIT ;  /* 0x000000000000794d */ /* 0x000fea0003800000 */
.L_x_0:
[----:B------:R-:W-:-:S00]  /*0100*/  BRA `(.L_x_0) ;  /* 0xfffffffc00fc7947 */ /* 0x000fc0000383ffff */
[----:B------:R-:W-:-:S00]  /*0110*/  NOP ;  /* 0x0000000000007918 */ /* 0x000fc00000000000 */
        /* <DEDUP_REMOVED lines=14> */
.L_x_51:


//--------------------- .text._Z22vec_multiply_2_withidxPfii --------------------------
	.section	.text._Z22vec_multiply_2_withidxPfii,"ax",@progbits
	.align	128
        .global         _Z22vec_multiply_2_withidxPfii
        .type           _Z22vec_multiply_2_withidxPfii,@function
        .size           _Z22vec_multiply_2_withidxPfii,(.L_x_52 - _Z22vec_multiply_2_withidxPfii)
        .other          _Z22vec_multiply_2_withidxPfii,@"STO_CUDA_ENTRY STV_DEFAULT"
_Z22vec_multiply_2_withidxPfii:
.text._Z22vec_multiply_2_withidxPfii:
        /* <DEDUP_REMOVED lines=13> */
[----:B--2---:R-:W-:-:S05]  /*00d0*/  FADD R5, R0, R0 ;  /* 0x0000000000057221 */ /* 0x004fca0000000000 */
[----:B------:R-:W-:Y:S01]  /*00e0*/  STG.E desc[UR4][R2.64], R5 ;  /* 0x0000000502007986 */ /* 0x000fe2000c101904 */
[----:B------:R-:W-:Y:S05]  /*00f0*/  EXIT ;  /* 0x000000000000794d */ /* 0x000fea0003800000 */
.L_x_1:
        /* <DEDUP_REMOVED lines=16> */
.L_x_52:


//--------------------- .text._Z9vec_sub_1Pfi     --------------------------
	.section	.text._Z9vec_sub_1Pfi,"ax",@progbits
	.align	128
        .global         _Z9vec_sub_1Pfi
        .type           _Z9vec_sub_1Pfi,@function
        .size           _Z9vec_sub_1Pfi,(.L_x_53 - _Z9vec_sub_1Pfi)
        .other          _Z9vec_sub_1Pfi,@"STO_CUDA_ENTRY STV_DEFAULT"
_Z9vec_sub_1Pfi:
.text._Z9vec_sub_1Pfi:
[----:B------:R-:W-:Y:S01]  /*0000*/  LDC R1, c[0x0][0x37c] ;  /* 0x0000df00ff017b82 */ /* 0x000fe20000000800 */
[----:B------:R-:W0:Y:S07]  /*0010*/  S2R R0, SR_TID.X ;  /* 0x0000000000007919 */ /* 0x000e2e0000002100 */
[----:B------:R-:W0:Y:S01]  /*0020*/  S2UR UR4, SR_CTAID.X ;  /* 0x00000000000479c3 */ /* 0x000e220000002500 */
[----:B------:R-:W1:Y:S07]  /*0030*/  LDCU UR5, c[0x0][0x388] ;  /* 0x00007100ff0577ac */ /* 0x000e6e0008000800 */
[----:B------:R-:W0:Y:S02]  /*0040*/  LDC R5, c[0x0][0x360] ;  /* 0x0000d800ff057b82 */ /* 0x000e240000000800 */
[----:B0-----:R-:W-:-:S05]  /*0050*/  IMAD R5, R5, UR4, R0 ;  /* 0x0000000405057c24 */ /* 0x001fca000f8e0200 */
[----:B-1----:R-:W-:-:S13]  /*0060*/  ISETP.GE.AND P0, PT, R5, UR5, PT ;  /* 0x0000000505007c0c */ /* 0x002fda000bf06270 */
[----:B------:R-:W-:Y:S05]  /*0070*/  @P0 EXIT ;  /* 0x000000000000094d */ /* 0x000fea0003800000 */
[----:B------:R-:W0:Y:S01]  /*0080*/  LDC.64 R2, c[0x0][0x380] ;  /* 0x0000e000ff027b82 */ /* 0x000e220000000a00 */
[----:B------:R-:W1:Y:S01]  /*0090*/  LDCU.64 UR4, c[0x0][0x358] ;  /* 0x00006b00ff0477ac */ /* 0x000e620008000a00 */
[----:B0-----:R-:W-:-:S05]  /*00a0*/  IMAD.WIDE R2, R5, 0x4, R2 ;  /* 0x0000000405027825 */ /* 0x001fca00078e0202 */
[----:B-1----:R-:W2:Y:S02]  /*00b0*/  LDG.E R0, desc[UR4][R2.64] ;  /* 0x0000000402007981 */ /* 0x002ea4000c1e1900 */
[----:B--2---:R-:W-:-:S05]  /*00c0*/  FADD R5, R0, -1 ;  /* 0xbf80000000057421 */ /* 0x004fca0000000000 */
[----:B------:R-:W-:Y:S01]  /*00d0*/  STG.E desc[UR4][R2.64], R5 ;  /* 0x0000000502007986 */ /* 0x000fe2000c101904 */
[----:B------:R-:W-:Y:S05]  /*00e0*/  EXIT ;  /* 0x000000000000794d */ /* 0x000fea0003800000 */
.L_x_2:
        /* <DEDUP_REMOVED lines=9> */
.L_x_53:


//--------------------- .text._Z9vec_add_3Pfi     --------------------------
	.section	.text._Z9vec_add_3Pfi,"ax",@progbits
	.align	128
        .global         _Z9vec_add_3Pfi
        .type           _Z9vec_add_3Pfi,@function
        .size           _Z9vec_add_3Pfi,(.L_x_54 - _Z9vec_add_3Pfi)
        .other          _Z9vec_add_3Pfi,@"STO_CUDA_ENTRY STV_DEFAULT"
_Z9vec_add_3Pfi:
.text._Z9vec_add_3Pfi:
        /* <DEDUP_REMOVED lines=15> */
.L_x_3:
        /* <DEDUP_REMOVED lines=9> */
.L_x_54:


//--------------------- .text._Z14vec_multiply_2Pfi --------------------------
	.section	.text._Z14vec_multiply_2Pfi,"ax",@progbits
	.align	128
        .global         _Z14vec_multiply_2Pfi
        .type           _Z14vec_multiply_2Pfi,@function
        .size           _Z14vec_multiply_2Pfi,(.L_x_55 - _Z14vec_multiply_2Pfi)
        .other          _Z14vec_multiply_2Pfi,@"STO_CUDA_ENTRY STV_DEFAULT"
_Z14vec_multiply_2Pfi:
.text._Z14vec_multiply_2Pfi:
        /* <DEDUP_REMOVED lines=15> */
.L_x_4:
        /* <DEDUP_REMOVED lines=9> */
.L_x_55:


//--------------------- .text._Z10div_kernelPfS_S_i --------------------------
	.section	.text._Z10div_kernelPfS_S_i,"ax",@progbits
	.align	128
        .global         _Z10div_kernelPfS_S_i
        .type           _Z10div_kernelPfS_S_i,@function
        .size           _Z10div_kernelPfS_S_i,(.L_x_48 - _Z10div_kernelPfS_S_i)
        .other          _Z10div_kernelPfS_S_i,@"STO_CUDA_ENTRY STV_DEFAULT"
_Z10div_kernelPfS_S_i:
.text._Z10div_kernelPfS_S_i:
        /* <DEDUP_REMOVED lines=12> */
[----:B--2---:R-:W-:-:S13]  /*00c0*/  FSETP.NEU.AND P0, PT, R3, RZ, PT ;  /* 0x000000ff0300720b */ /* 0x004fda0003f0d000 */
[----:B------:R-:W-:Y:S05]  /*00d0*/  @!P0 EXIT ;  /* 0x000000000000894d */ /* 0x000fea0003800000 */
[----:B------:R-:W0:Y:S02]  /*00e0*/  LDC.64 R4, c[0x0][0x380] ;  /* 0x0000e000ff047b82 */ /* 0x000e240000000a00 */
[----:B0-----:R-:W-:-:S05]  /*00f0*/  IMAD.WIDE R4, R2, 0x4, R4 ;  /* 0x0000000402047825 */ /* 0x001fca00078e0204 */
[----:B------:R-:W2:Y:S01]  /*0100*/  LDG.E R0, desc[UR4][R4.64] ;  /* 0x0000000404007981 */ /* 0x000ea2000c1e1900 */
[----:B------:R-:W0:Y:S01]  /*0110*/  MUFU.RCP R6, R3 ;  /* 0x0000000300067308 */ /* 0x000e220000001000 */
[----:B------:R-:W-:Y:S01]  /*0120*/  BSSY.RECONVERGENT B0, `(.L_x_5) ;  /* 0x000000b000007945 */ /* 0x000fe20003800200 */
[----:B0-----:R-:W-:-:S04]  /*0130*/  FFMA R7, -R3, R6, 1 ;  /* 0x3f80000003077423 */ /* 0x001fc80000000106 */
[----:B------:R-:W-:Y:S02]  /*0140*/  FFMA R7, R6, R7, R6 ;  /* 0x0000000706077223 */ /* 0x000fe40000000006 */
[----:B--2---:R-:W0:Y:S02]  /*0150*/  FCHK P0, R0, R3 ;  /* 0x0000000300007302 */ /* 0x004e240000000000 */
[----:B------:R-:W-:-:S04]  /*0160*/  FFMA R6, R0, R7, RZ ;  /* 0x0000000700067223 */ /* 0x000fc800000000ff */
[----:B------:R-:W-:-:S04]  /*0170*/  FFMA R8, -R3, R6, R0 ;  /* 0x0000000603087223 */ /* 0x000fc80000000100 */
[----:B------:R-:W-:Y:S01]  /*0180*/  FFMA R7, R7, R8, R6 ;  /* 0x0000000807077223 */ /* 0x000fe20000000006 */
[----:B0-----:R-:W-:Y:S06]  /*0190*/  @!P0 BRA `(.L_x_6) ;  /* 0x00000000000c8947 */ /* 0x001fec0003800000 */
[----:B------:R-:W-:-:S07]  /*01a0*/  MOV R4, 0x1c0 ;  /* 0x000001c000047802 */ /* 0x000fce0000000f00 */
[----:B------:R-:W-:Y:S05]  /*01b0*/  CALL.REL.NOINC `($__internal_0_$__cuda_sm3x_div_rn_noftz_f32_slowpath) ;  /* 0x0000000000187944 */ /* 0x000fea0003c00000 */
[----:B------:R-:W-:-:S07]  /*01c0*/  IMAD.MOV.U32 R7, RZ, RZ, R0 ;  /* 0x000000ffff077224 */ /* 0x000fce00078e0000 */
.L_x_6:
[----:B------:R-:W-:Y:S05]  /*01d0*/  BSYNC.RECONVERGENT B0 ;  /* 0x0000000000007941 */ /* 0x000fea0003800200 */
.L_x_5:
[----:B------:R-:W0:Y:S02]  /*01e0*/  LDC.64 R4, c[0x0][0x390] ;  /* 0x0000e400ff047b82 */ /* 0x000e240000000a00 */
[----:B0-----:R-:W-:-:S05]  /*01f0*/  IMAD.WIDE R2, R2, 0x4, R4 ;  /* 0x0000000402027825 */ /* 0x001fca00078e0204 */
[----:B------:R-:W-:Y:S01]  /*0200*/  STG.E desc[UR4][R2.64], R7 ;  /* 0x0000000702007986 */ /* 0x000fe2000c101904 */
[----:B------:R-:W-:Y:S05]  /*0210*/  EXIT ;  /* 0x000000000000794d */ /* 0x000fea0003800000 */
        .weak           $__internal_0_$__cuda_sm3x_div_rn_noftz_f32_slowpath
        .type           $__internal_0_$__cuda_sm3x_div_rn_noftz_f32_slowpath,@function
        .size           $__internal_0_$__cuda_sm3x_div_rn_noftz_f32_slowpath,(.L_x_48 - $__internal_0_$__cuda_sm3x_div_rn_noftz_f32_slowpath)
$__internal_0_$__cuda_sm3x_div_rn_noftz_f32_slowpath:
[--C-:B------:R-:W-:Y:S01]  /*0220*/  SHF.R.U32.HI R6, RZ, 0x17, R3.reuse ;  /* 0x00000017ff067819 */ /* 0x100fe20000011603 */
[----:B------:R-:W-:Y:S01]  /*0230*/  BSSY.RECONVERGENT B1, `(.L_x_7) ;  /* 0x0000064000017945 */ /* 0x000fe20003800200 */
[--C-:B------:R-:W-:Y:S01]  /*0240*/  SHF.R.U32.HI R5, RZ, 0x17, R0.reuse ;  /* 0x00000017ff057819 */ /* 0x100fe20000011600 */
[----:B------:R-:W-:Y:S01]  /*0250*/  IMAD.MOV.U32 R7, RZ, RZ, R0 ;  /* 0x000000ffff077224 */ /* 0x000fe200078e0000 */
[----:B------:R-:W-:Y:S01]  /*0260*/  LOP3.LUT R6, R6, 0xff, RZ, 0xc0, !PT ;  /* 0x000000ff06067812 */ /* 0x000fe200078ec0ff */
[----:B------:R-:W-:Y:S01]  /*0270*/  IMAD.MOV.U32 R8, RZ, RZ, R3 ;  /* 0x000000ffff087224 */ /* 0x000fe200078e0003 */
[----:B------:R-:W-:-:S03]  /*0280*/  LOP3.LUT R5, R5, 0xff, RZ, 0xc0, !PT ;  /* 0x000000ff05057812 */ /* 0x000fc600078ec0ff */
[----:B------:R-:W-:Y:S02]  /*0290*/  VIADD R11, R6, 0xffffffff ;  /* 0xffffffff060b7836 */ /* 0x000fe40000000000 */
[----:B------:R-:W-:-:S03]  /*02a0*/  VIADD R10, R5, 0xffffffff ;  /* 0xffffffff050a7836 */ /* 0x000fc60000000000 */
[----:B------:R-:W-:-:S04]  /*02b0*/  ISETP.GT.U32.AND P0, PT, R11, 0xfd, PT ;  /* 0x000000fd0b00780c */ /* 0x000fc80003f04070 */
[----:B------:R-:W-:-:S13]  /*02c0*/  ISETP.GT.U32.OR P0, PT, R10, 0xfd, P0 ;  /* 0x000000fd0a00780c */ /* 0x000fda0000704470 */
[----:B------:R-:W-:Y:S01]  /*02d0*/  @!P0 IMAD.MOV.U32 R9, RZ, RZ, RZ ;  /* 0x000000ffff098224 */ /* 0x000fe200078e00ff */
[----:B------:R-:W-:Y:S06]  /*02e0*/  @!P0 BRA `(.L_x_8) ;  /* 0x00000000005c8947 */ /* 0x000fec0003800000 */
[----:B------:R-:W-:Y:S02]  /*02f0*/  FSETP.GTU.FTZ.AND P0, PT, |R0|, +INF , PT ;  /* 0x7f8000000000780b */ /* 0x000fe40003f1c200 */
[----:B------:R-:W-:-:S04]  /*0300*/  FSETP.GTU.FTZ.AND P1, PT, |R3|, +INF , PT ;  /* 0x7f8000000300780b */ /* 0x000fc80003f3c200 */
[----:B------:R-:W-:-:S13]  /*0310*/  PLOP3.LUT P0, PT, P0, P1, PT, 0xf8, 0x8f ;  /* 0x00000000008f781c */ /* 0x000fda0000703f70 */
[----:B------:R-:W-:Y:S05]  /*0320*/  @P0 BRA `(.L_x_9) ;  /* 0x00000004004c0947 */ /* 0x000fea0003800000 */
[----:B------:R-:W-:-:S13]  /*0330*/  LOP3.LUT P0, RZ, R8, 0x7fffffff, R7, 0xc8, !PT ;  /* 0x7fffffff08ff7812 */ /* 0x000fda000780c807 */
[----:B------:R-:W-:Y:S05]  /*0340*/  @!P0 BRA `(.L_x_10) ;  /* 0x00000004003c8947 */ /* 0x000fea0003800000 */
[C---:B------:R-:W-:Y:S02]  /*0350*/  FSETP.NEU.FTZ.AND P2, PT, |R0|.reuse, +INF , PT ;  /* 0x7f8000000000780b */ /* 0x040fe40003f5d200 */
[----:B------:R-:W-:Y:S02]  /*0360*/  FSETP.NEU.FTZ.AND P1, PT, |R3|, +INF , PT ;  /* 0x7f8000000300780b */ /* 0x000fe40003f3d200 */
[----:B------:R-:W-:-:S11]  /*0370*/  FSETP.NEU.FTZ.AND P0, PT, |R0|, +INF , PT ;  /* 0x7f8000000000780b */ /* 0x000fd60003f1d200 */
[----:B------:R-:W-:Y:S05]  /*0380*/  @!P1 BRA !P2, `(.L_x_10) ;  /* 0x00000004002c9947 */ /* 0x000fea0005000000 */
[----:B------:R-:W-:-:S04]  /*0390*/  LOP3.LUT P2, RZ, R7, 0x7fffffff, RZ, 0xc0, !PT ;  /* 0x7fffffff07ff7812 */ /* 0x000fc8000784c0ff */
[----:B------:R-:W-:-:S13]  /*03a0*/  PLOP3.LUT P1, PT, P1, P2, PT, 0x2f, 0xf2 ;  /* 0x0000000000f2781c */ /* 0x000fda0000f24577 */
[----:B------:R-:W-:Y:S05]  /*03b0*/  @P1 BRA `(.L_x_11) ;  /* 0x0000000400181947 */ /* 0x000fea0003800000 */
[----:B------:R-:W-:-:S04]  /*03c0*/  LOP3.LUT P1, RZ, R8, 0x7fffffff, RZ, 0xc0, !PT ;  /* 0x7fffffff08ff7812 */ /* 0x000fc8000782c0ff */
[----:B------:R-:W-:-:S13]  /*03d0*/  PLOP3.LUT P0, PT, P0, P1, PT, 0x2f, 0xf2 ;  /* 0x0000000000f2781c */ /* 0x000fda0000702577 */
[----:B------:R-:W-:Y:S05]  /*03e0*/  @P0 BRA `(.L_x_12) ;  /* 0x0000000400000947 */ /* 0x000fea0003800000 */
[----:B------:R-:W-:Y:S02]  /*03f0*/  ISETP.GE.AND P0, PT, R10, RZ, PT ;  /* 0x000000ff0a00720c */ /* 0x000fe40003f06270 */
[----:B------:R-:W-:-:S11]  /*0400*/  ISETP.GE.AND P1, PT, R11, RZ, PT ;  /* 0x000000ff0b00720c */ /* 0x000fd60003f26270 */
[----:B------:R-:W-:Y:S02]  /*0410*/  @P0 IMAD.MOV.U32 R9, RZ, RZ, RZ ;  /* 0x000000ffff090224 */ /* 0x000fe400078e00ff */
[----:B------:R-:W-:Y:S01]  /*0420*/  @!P0 FFMA R7, R0, 1.84467440737095516160e+19, RZ ;  /* 0x5f80000000078823 */ /* 0x000fe200000000ff */
[----:B------:R-:W-:Y:S02]  /*0430*/  @!P0 IMAD.MOV.U32 R9, RZ, RZ, -0x40 ;  /* 0xffffffc0ff098424 */ /* 0x000fe400078e00ff */
[----:B------:R-:W-:Y:S02]  /*0440*/  @!P1 FFMA R8, R3, 1.84467440737095516160e+19, RZ ;  /* 0x5f80000003089823 */ /* 0x000fe400000000ff */
[----:B------:R-:W-:-:S07]  /*0450*/  @!P1 VIADD R9, R9, 0x40 ;  /* 0x0000004009099836 */ /* 0x000fce0000000000 */
.L_x_8:
[----:B------:R-:W-:Y:S01]  /*0460*/  LEA R3, R6, 0xc0800000, 0x17 ;  /* 0xc080000006037811 */ /* 0x000fe200078eb8ff */
[----:B------:R-:W-:Y:S01]  /*0470*/  VIADD R5, R5, 0xffffff81 ;  /* 0xffffff8105057836 */ /* 0x000fe20000000000 */
[----:B------:R-:W-:Y:S03]  /*0480*/  BSSY.RECONVERGENT B2, `(.L_x_13) ;  /* 0x0000035000027945 */ /* 0x000fe60003800200 */
[----:B------:R-:W-:Y:S01]  /*0490*/  IMAD.IADD R3, R8, 0x1, -R3 ;  /* 0x0000000108037824 */ /* 0x000fe200078e0a03 */
[C---:B------:R-:W-:Y:S01]  /*04a0*/  IADD3 R6, PT, PT, R5.reuse, 0x7f, -R6 ;  /* 0x0000007f05067810 */ /* 0x040fe20007ffe806 */
[----:B------:R-:W-:Y:S02]  /*04b0*/  IMAD R0, R5, -0x800000, R7 ;  /* 0xff80000005007824 */ /* 0x000fe400078e0207 */
[----:B------:R-:W0:Y:S01]  /*04c0*/  MUFU.RCP R8, R3 ;  /* 0x0000000300087308 */ /* 0x000e220000001000 */
[----:B------:R-:W-:Y:S01]  /*04d0*/  FADD.FTZ R11, -R3, -RZ ;  /* 0x800000ff030b7221 */ /* 0x000fe20000010100 */
[----:B------:R-:W-:-:S03]  /*04e0*/  IMAD.IADD R6, R6, 0x1, R9 ;  /* 0x0000000106067824 */ /* 0x000fc600078e0209 */
[----:B0-----:R-:W-:-:S04]  /*04f0*/  FFMA R13, R8, R11, 1 ;  /* 0x3f800000080d7423 */ /* 0x001fc8000000000b */
[----:B------:R-:W-:-:S04]  /*0500*/  FFMA R10, R8, R13, R8 ;  /* 0x0000000d080a7223 */ /* 0x000fc80000000008 */
[----:B------:R-:W-:-:S04]  /*0510*/  FFMA R7, R0, R10, RZ ;  /* 0x0000000a00077223 */ /* 0x000fc800000000ff */
[----:B------:R-:W-:-:S04]  /*0520*/  FFMA R8, R11, R7, R0 ;  /* 0x000000070b087223 */ /* 0x000fc80000000000 */
[----:B------:R-:W-:-:S04]  /*0530*/  FFMA R7, R10, R8, R7 ;  /* 0x000000080a077223 */ /* 0x000fc80000000007 */
[----:B------:R-:W-:-:S04]  /*0540*/  FFMA R8, R11, R7, R0 ;  /* 0x000000070b087223 */ /* 0x000fc80000000000 */
[----:B------:R-:W-:-:S05]  /*0550*/  FFMA R0, R10, R8, R7 ;  /* 0x000000080a007223 */ /* 0x000fca0000000007 */
[----:B------:R-:W-:-:S04]  /*0560*/  SHF.R.U32.HI R3, RZ, 0x17, R0 ;  /* 0x00000017ff037819 */ /* 0x000fc80000011600 */
[----:B------:R-:W-:-:S05]  /*0570*/  LOP3.LUT R3, R3, 0xff, RZ, 0xc0, !PT ;  /* 0x000000ff03037812 */ /* 0x000fca00078ec0ff */
[----:B------:R-:W-:-:S04]  /*0580*/  IMAD.IADD R9, R3, 0x1, R6 ;  /* 0x0000000103097824 */ /* 0x000fc800078e0206 */
[----:B------:R-:W-:-:S05]  /*0590*/  VIADD R3, R9, 0xffffffff ;  /* 0xffffffff09037836 */ /* 0x000fca0000000000 */
[----:B------:R-:W-:-:S13]  /*05a0*/  ISETP.GE.U32.AND P0, PT, R3, 0xfe, PT ;  /* 0x000000fe0300780c */ /* 0x000fda0003f06070 */
[----:B------:R-:W-:Y:S05]  /*05b0*/  @!P0 BRA `(.L_x_14) ;  /* 0x0000000000808947 */ /* 0x000fea0003800000 */
[----:B------:R-:W-:-:S13]  /*05c0*/  ISETP.GT.AND P0, PT, R9, 0xfe, PT ;  /* 0x000000fe0900780c */ /* 0x000fda0003f04270 */
[----:B------:R-:W-:Y:S05]  /*05d0*/  @P0 BRA `(.L_x_15) ;  /* 0x00000000006c0947 */ /* 0x000fea0003800000 */
[----:B------:R-:W-:-:S13]  /*05e0*/  ISETP.GE.AND P0, PT, R9, 0x1, PT ;  /* 0x000000010900780c */ /* 0x000fda0003f06270 */
[----:B------:R-:W-:Y:S05]  /*05f0*/  @P0 BRA `(.L_x_16) ;  /* 0x0000000000740947 */ /* 0x000fea0003800000 */
[----:B------:R-:W-:Y:S02]  /*0600*/  ISETP.GE.AND P0, PT, R9, -0x18, PT ;  /* 0xffffffe80900780c */ /* 0x000fe40003f06270 */
[----:B------:R-:W-:-:S11]  /*0610*/  LOP3.LUT R0, R0, 0x80000000, RZ, 0xc0, !PT ;  /* 0x8000000000007812 */ /* 0x000fd600078ec0ff */
[----:B------:R-:W-:Y:S05]  /*0620*/  @!P0 BRA `(.L_x_16) ;  /* 0x0000000000688947 */ /* 0x000fea0003800000 */
[CCC-:B------:R-:W-:Y:S01]  /*0630*/  FFMA.RZ R3, R10.reuse, R8.reuse, R7.reuse ;  /* 0x000000080a037223 */ /* 0x1c0fe2000000c007 */
[CCC-:B------:R-:W-:Y:S01]  /*0640*/  FFMA.RM R6, R10.reuse, R8.reuse, R7.reuse ;  /* 0x000000080a067223 */ /* 0x1c0fe20000004007 */
[C---:B------:R-:W-:Y:S02]  /*0650*/  ISETP.NE.AND P2, PT, R9.reuse, RZ, PT ;  /* 0x000000ff0900720c */ /* 0x040fe40003f45270 */
[----:B------:R-:W-:Y:S02]  /*0660*/  ISETP.NE.AND P1, PT, R9, RZ, PT ;  /* 0x000000ff0900720c */ /* 0x000fe40003f25270 */
[----:B------:R-:W-:Y:S01]  /*0670*/  LOP3.LUT R5, R3, 0x7fffff, RZ, 0xc0, !PT ;  /* 0x007fffff03057812 */ /* 0x000fe200078ec0ff */
[----:B------:R-:W-:Y:S01]  /*0680*/  FFMA.RP R3, R10, R8, R7 ;  /* 0x000000080a037223 */ /* 0x000fe20000008007 */
[----:B------:R-:W-:Y:S02]  /*0690*/  VIADD R8, R9, 0x20 ;  /* 0x0000002009087836 */ /* 0x000fe40000000000 */
[----:B------:R-:W-:Y:S01]  /*06a0*/  LOP3.LUT R5, R5, 0x800000, RZ, 0xfc, !PT ;  /* 0x0080000005057812 */ /* 0x000fe200078efcff */
[----:B------:R-:W-:Y:S01]  /*06b0*/  IMAD.MOV R7, RZ, RZ, -R9 ;  /* 0x000000ffff077224 */ /* 0x000fe200078e0a09 */
[----:B------:R-:W-:-:S02]  /*06c0*/  FSETP.NEU.FTZ.AND P0, PT, R3, R6, PT ;  /* 0x000000060300720b */ /* 0x000fc40003f1d000 */
[----:B------:R-:W-:Y:S02]  /*06d0*/  SHF.L.U32 R8, R5, R8, RZ ;  /* 0x0000000805087219 */ /* 0x000fe400000006ff */
[----:B------:R-:W-:Y:S02]  /*06e0*/  SEL R6, R7, RZ, P2 ;  /* 0x000000ff07067207 */ /* 0x000fe40001000000 */
[----:B------:R-:W-:Y:S02]  /*06f0*/  ISETP.NE.AND P1, PT, R8, RZ, P1 ;  /* 0x000000ff0800720c */ /* 0x000fe40000f25270 */
[----:B------:R-:W-:Y:S02]  /*0700*/  SHF.R.U32.HI R6, RZ, R6, R5 ;  /* 0x00000006ff067219 */ /* 0x000fe40000011605 */
[----:B------:R-:W-:Y:S02]  /*0710*/  PLOP3.LUT P0, PT, P0, P1, PT, 0xf8, 0x8f ;  /* 0x00000000008f781c */ /* 0x000fe40000703f70 */
[----:B------:R-:W-:-:S02]  /*0720*/  SHF.R.U32.HI R8, RZ, 0x1, R6 ;  /* 0x00000001ff087819 */ /* 0x000fc40000011606 */
[----:B------:R-:W-:-:S04]  /*0730*/  SEL R3, RZ, 0x1, !P0 ;  /* 0x00000001ff037807 */ /* 0x000fc80004000000 */
[----:B------:R-:W-:-:S04]  /*0740*/  LOP3.LUT R3, R3, 0x1, R8, 0xf8, !PT ;  /* 0x0000000103037812 */ /* 0x000fc800078ef808 */
[----:B------:R-:W-:-:S05]  /*0750*/  LOP3.LUT R3, R3, R6, RZ, 0xc0, !PT ;  /* 0x0000000603037212 */ /* 0x000fca00078ec0ff */
[----:B------:R-:W-:-:S05]  /*0760*/  IMAD.IADD R3, R8, 0x1, R3 ;  /* 0x0000000108037824 */ /* 0x000fca00078e0203 */
[----:B------:R-:W-:Y:S01]  /*0770*/  LOP3.LUT R0, R3, R0, RZ, 0xfc, !PT ;  /* 0x0000000003007212 */ /* 0x000fe200078efcff */
[----:B------:R-:W-:Y:S06]  /*0780*/  BRA `(.L_x_16) ;  /* 0x0000000000107947 */ /* 0x000fec0003800000 */
.L_x_15:
[----:B------:R-:W-:-:S04]  /*0790*/  LOP3.LUT R0, R0, 0x80000000, RZ, 0xc0, !PT ;  /* 0x8000000000007812 */ /* 0x000fc800078ec0ff */
[----:B------:R-:W-:Y:S01]  /*07a0*/  LOP3.LUT R0, R0, 0x7f800000, RZ, 0xfc, !PT ;  /* 0x7f80000000007812 */ /* 0x000fe200078efcff */
[----:B------:R-:W-:Y:S06]  /*07b0*/  BRA `(.L_x_16) ;  /* 0x0000000000047947 */ /* 0x000fec0003800000 */
.L_x_14:
[----:B------:R-:W-:-:S07]  /*07c0*/  IMAD R0, R6, 0x800000, R0 ;  /* 0x0080000006007824 */ /* 0x000fce00078e0200 */
.L_x_16:
[----:B------:R-:W-:Y:S05]  /*07d0*/  BSYNC.RECONVERGENT B2 ;  /* 0x0000000000027941 */ /* 0x000fea0003800200 */
.L_x_13:
[----:B------:R-:W-:Y:S05]  /*07e0*/  BRA `(.L_x_17) ;  /* 0x0000000000207947 */ /* 0x000fea0003800000 */
.L_x_12:
[----:B------:R-:W-:-:S04]  /*07f0*/  LOP3.LUT R0, R8, 0x80000000, R7, 0x48, !PT ;  /* 0x8000000008007812 */ /* 0x000fc800078e4807 */
[----:B------:R-:W-:Y:S01]  /*0800*/  LOP3.LUT R0, R0, 0x7f800000, RZ, 0xfc, !PT ;  /* 0x7f80000000007812 */ /* 0x000fe200078efcff */
[----:B------:R-:W-:Y:S06]  /*0810*/  BRA `(.L_x_17) ;  /* 0x0000000000147947 */ /* 0x000fec0003800000 */
.L_x_11:
[----:B------:R-:W-:Y:S01]  /*0820*/  LOP3.LUT R0, R8, 0x80000000, R7, 0x48, !PT ;  /* 0x8000000008007812 */ /* 0x000fe200078e4807 */
[----:B------:R-:W-:Y:S06]  /*0830*/  BRA `(.L_x_17) ;  /* 0x00000000000c7947 */ /* 0x000fec0003800000 */
.L_x_10:
[----:B------:R-:W0:Y:S01]  /*0840*/  MUFU.RSQ R0, -QNAN ;  /* 0xffc0000000007908 */ /* 0x000e220000001400 */
[----:B------:R-:W-:Y:S05]  /*0850*/  BRA `(.L_x_17) ;  /* 0x0000000000047947 */ /* 0x000fea0003800000 */
.L_x_9:
[----:B------:R-:W-:-:S07]  /*0860*/  FADD.FTZ R0, R0, R3 ;  /* 0x0000000300007221 */ /* 0x000fce0000010000 */
.L_x_17:
[----:B------:R-:W-:Y:S05]  /*0870*/  BSYNC.RECONVERGENT B1 ;  /* 0x0000000000017941 */ /* 0x000fea0003800200 */
.L_x_7:
[----:B------:R-:W-:-:S04]  /*0880*/  IMAD.MOV.U32 R5, RZ, RZ, 0x0 ;  /* 0x00000000ff057424 */ /* 0x000fc800078e00ff */
[----:B0-----:R-:W-:Y:S05]  /*0890*/  RET.REL.NODEC R4 `(_Z10div_kernelPfS_S_i) ;  /* 0xfffffff404d87950 */ /* 0x001fea0003c3ffff */
.L_x_18:
        /* <DEDUP_REMOVED lines=14> */
.L_x_48:


//--------------------- .text._Z10sub_kernelPfS_S_i --------------------------
	.section	.text._Z10sub_kernelPfS_S_i,"ax",@progbits
	.align	128
        .global         _Z10sub_kernelPfS_S_i
        .type           _Z10sub_kernelPfS_S_i,@function
        .size           _Z10sub_kernelPfS_S_i,(.L_x_57 - _Z10sub_kernelPfS_S_i)
        .other          _Z10sub_kernelPfS_S_i,@"STO_CUDA_ENTRY STV_DEFAULT"
_Z10sub_kernelPfS_S_i:
.text._Z10sub_kernelPfS_S_i:
        /* <DEDUP_REMOVED lines=9> */
[----:B------:R-:W1:Y:S07]  /*0090*/  LDCU.64 UR4, c[0x0][0x358] ;  /* 0x00006b00ff0477ac */ /* 0x000e6e0008000a00 */
[----:B------:R-:W2:Y:S08]  /*00a0*/  LDC.64 R4, c[0x0][0x388] ;  /* 0x0000e200ff047b82 */ /* 0x000eb00000000a00 */
[----:B------:R-:W3:Y:S01]  /*00b0*/  LDC.64 R6, c[0x0][0x390] ;  /* 0x0000e400ff067b82 */ /* 0x000ee20000000a00 */
[----:B0-----:R-:W-:-:S06]  /*00c0*/  IMAD.WIDE R2, R9, 0x4, R2 ;  /* 0x0000000409027825 */ /* 0x001fcc00078e0202 */
[----:B-1----:R-:W4:Y:S01]  /*00d0*/  LDG.E R2, desc[UR4][R2.64] ;  /* 0x0000000402027981 */ /* 0x002f22000c1e1900 */
[----:B--2---:R-:W-:-:S06]  /*00e0*/  IMAD.WIDE R4, R9, 0x4, R4 ;  /* 0x0000000409047825 */ /* 0x004fcc00078e0204 */
[----:B------:R-:W4:Y:S01]  /*00f0*/  LDG.E R5, desc[UR4][R4.64] ;  /* 0x0000000404057981 */ /* 0x000f22000c1e1900 */
[----:B---3--:R-:W-:-:S04]  /*0100*/  IMAD.WIDE R6, R9, 0x4, R6 ;  /* 0x0000000409067825 */ /* 0x008fc800078e0206 */
[----:B----4-:R-:W-:-:S05]  /*0110*/  FADD R9, R2, -R5 ;  /* 0x8000000502097221 */ /* 0x010fca0000000000 */
[----:B------:R-:W-:Y:S01]  /*0120*/  STG.E desc[UR4][R6.64], R9 ;  /* 0x0000000906007986 */ /* 0x000fe2000c101904 */
[----:B------:R-:W-:Y:S05]  /*0130*/  EXIT ;  /* 0x000000000000794d */ /* 0x000fea0003800000 */
.L_x_19:
        /* <DEDUP_REMOVED lines=12> */
.L_x_57:


//--------------------- .text._Z10mul_kernelPfS_S_i --------------------------
	.section	.text._Z10mul_kernelPfS_S_i,"ax",@progbits
	.align	128
        .global         _Z10mul_kernelPfS_S_i
        .type           _Z10mul_kernelPfS_S_i,@function
        .size           _Z10mul_kernelPfS_S_i,(.L_x_58 - _Z10mul_kernelPfS_S_i)
        .other          _Z10mul_kernelPfS_S_i,@"STO_CUDA_ENTRY STV_DEFAULT"
_Z10mul_kernelPfS_S_i:
.text._Z10mul_kernelPfS_S_i:
        /* <DEDUP_REMOVED lines=17> */
[----:B----4-:R-:W-:-:S05]  /*0110*/  FMUL R9, R2, R5 ;  /* 0x0000000502097220 */ /* 0x010fca0000400000 */
[----:B------:R-:W-:Y:S01]  /*0120*/  STG.E desc[UR4][R6.64], R9 ;  /* 0x0000000906007986 */ /* 0x000fe2000c101904 */
[----:B------:R-:W-:Y:S05]  /*0130*/  EXIT ;  /* 0x000000000000794d */ /* 0x000fea0003800000 */
.L_x_20:
        /* <DEDUP_REMOVED lines=12> */
.L_x_58:


//--------------------- .text._Z10add_kernelPfS_S_i --------------------------
	.section	.text._Z10add_kernelPfS_S_i,"ax",@progbits
	.align	128
        .global         _Z10add_kernelPfS_S_i
        .type           _Z10add_kernelPfS_S_i,@function
        .size           _Z10add_kernelPfS_S_i,(.L_x_59 - _Z10add_kernelPfS_S_i)
        .other          _Z10add_kernelPfS_S_i,@"STO_CUDA_ENTRY STV_DEFAULT"
_Z10add_kernelPfS_S_i:
.text._Z10add_kernelPfS_S_i:
        /* <DEDUP_REMOVED lines=17> */
[----:B----4-:R-:W-:-:S05]  /*0110*/  FADD R9, R2, R5 ;  /* 0x0000000502097221 */ /* 0x010fca0000000000 */
[----:B------:R-:W-:Y:S01]  /*0120*/  STG.E desc[UR4][R6.64], R9 ;  /* 0x0000000906007986 */ /* 0x000fe2000c101904 */
[----:B------:R-:W-:Y:S05]  /*0130*/  EXIT ;  /* 0x000000000000794d */ /* 0x000fea0003800000 */
.L_x_21:
        /* <DEDUP_REMOVED lines=12> */
.L_x_59:


//--------------------- .text._Z18arraySelfIncrementPii --------------------------
	.section	.text._Z18arraySelfIncrementPii,"ax",@progbits
	.align	128
        .global         _Z18arraySelfIncrementPii
        .type           _Z18arraySelfIncrementPii,@function
        .size           _Z18arraySelfIncrementPii,(.L_x_60 - _Z18arraySelfIncrementPii)
        .other          _Z18arraySelfIncrementPii,@"STO_CUDA_ENTRY STV_DEFAULT"
_Z18arraySelfIncrementPii:
.text._Z18arraySelfIncrementPii:
        /* <DEDUP_REMOVED lines=12> */
[----:B--2---:R-:W-:-:S05]  /*00c0*/  IADD3 R5, PT, PT, R0, 0x1, RZ ;  /* 0x0000000100057810 */ /* 0x004fca0007ffe0ff */
[----:B------:R-:W-:Y:S01]  /*00d0*/  STG.E desc[UR4][R2.64], R5 ;  /* 0x0000000502007986 */ /* 0x000fe2000c101904 */
[----:B------:R-:W-:Y:S05]  /*00e0*/  EXIT ;  /* 0x000000000000794d */ /* 0x000fea0003800000 */
.L_x_22:
        /* <DEDUP_REMOVED lines=9> */
.L_x_60:


//--------------------- .text._Z12delay_devicef   --------------------------
	.section	.text._Z12delay_devicef,"ax",@progbits
	.align	128
        .global         _Z12delay_devicef
        .type           _Z12delay_devicef,@function
        .size           _Z12delay_devicef,(.L_x_49 - _Z12delay_devicef)
        .other          _Z12delay_devicef,@"STO_CUDA_ENTRY STV_DEFAULT"
_Z12delay_devicef:
.text._Z12delay_devicef:
[----:B------:R-:W-:Y:S01]  /*0000*/  LDC R1, c[0x0][0x37c] ;  /* 0x0000df00ff017b82 */ /* 0x000fe20000000800 */
[----:B------:R-:W-:Y:S01]  /*0010*/  CS2R R2, SR_CLOCKLO ;  /* 0x0000000000027805 */ /* 0x000fe20000015000 */
[----:B------:R-:W0:Y:S01]  /*0020*/  LDCU UR4, c[0x0][0x380] ;  /* 0x00007000ff0477ac */ /* 0x000e220008000800 */
[----:B------:R-:W1:Y:S01]  /*0030*/  LDCU UR5, c[0x0][0x380] ;  /* 0x00007000ff0577ac */ /* 0x000e620008000800 */
[----:B0-----:R-:W-:-:S13]  /*0040*/  FSETP.LT.AND P0, PT, RZ, UR4, PT ;  /* 0x00000004ff007c0b */ /* 0x001fda000bf01000 */
[----:B-1----:R-:W-:Y:S05]  /*0050*/  @!P0 EXIT ;  /* 0x000000000000894d */ /* 0x002fea0003800000 */
.L_x_24:
[----:B------:R-:W-:-:S06]  /*0060*/  CS2R R4, SR_CLOCKLO ;  /* 0x0000000000047805 */ /* 0x000fcc0000015000 */
[----:B------:R-:W-:Y:S01]  /*0070*/  IADD3 R4, P0, PT, -R2, R4, RZ ;  /* 0x0000000402047210 */ /* 0x000fe20007f1e1ff */
[----:B------:R-:W-:Y:S02]  /*0080*/  IMAD.MOV.U32 R7, RZ, RZ, 0x30222b7b ;  /* 0x30222b7bff077424 */ /* 0x000fe400078e00ff */
[----:B------:R-:W-:Y:S02]  /*0090*/  IMAD.MOV.U32 R6, RZ, RZ, 0x4eca0f4c ;  /* 0x4eca0f4cff067424 */ /* 0x000fe400078e00ff */
[----:B------:R-:W-:Y:S02]  /*00a0*/  IMAD.X R5, R5, 0x1, ~R3, P0 ;  /* 0x0000000105057824 */ /* 0x000fe400000e0e03 */
[----:B------:R-:W-:Y:S02]  /*00b0*/  FFMA R6, R7, -R6, 1 ;  /* 0x3f80000007067423 */ /* 0x000fe40000000806 */
[----:B------:R-:W0:Y:S02]  /*00c0*/  I2F.S64 R0, R4 ;  /* 0x0000000400007312 */ /* 0x000e240000301400 */
[----:B------:R-:W-:-:S06]  /*00d0*/  FFMA R7, R6, R7, 5.8997046137321262904e-10 ;  /* 0x30222b7b06077423 */ /* 0x000fcc0000000007 */
[----:B0-----:R-:W0:Y:S01]  /*00e0*/  FCHK P0, R0, 1.69500006400000000000e+09 ;  /* 0x4eca0f4c00007902 */ /* 0x001e220000000000 */
[----:B------:R-:W-:-:S04]  /*00f0*/  FFMA R6, R0, R7, RZ ;  /* 0x0000000700067223 */ /* 0x000fc800000000ff */
[----:B------:R-:W-:-:S04]  /*0100*/  FFMA R8, R6, -1.69500006400000000000e+09, R0 ;  /* 0xceca0f4c06087823 */ /* 0x000fc80000000000 */
[----:B------:R-:W-:Y:S01]  /*0110*/  FFMA R6, R7, R8, R6 ;  /* 0x0000000807067223 */ /* 0x000fe20000000006 */
[----:B0-----:R-:W-:Y:S06]  /*0120*/  @!P0 BRA `(.L_x_23) ;  /* 0x0000000000088947 */ /* 0x001fec0003800000 */
[----:B------:R-:W-:-:S07]  /*0130*/  MOV R4, 0x150 ;  /* 0x0000015000047802 */ /* 0x000fce0000000f00 */
[----:B------:R-:W-:Y:S05]  /*0140*/  CALL.REL.NOINC `($__internal_1_$__cuda_sm3x_div_rn_noftz_f32_slowpath) ;  /* 0x00000000000c7944 */ /* 0x000fea0003c00000 */
.L_x_23:
[----:B------:R-:W-:-:S13]  /*0150*/  FSETP.GEU.AND P0, PT, R6, UR5, PT ;  /* 0x0000000506007c0b */ /* 0x000fda000bf0e000 */
[----:B------:R-:W-:Y:S05]  /*0160*/  @!P0 BRA `(.L_x_24) ;  /* 0xfffffffc00bc8947 */ /* 0x000fea000383ffff */
[----:B------:R-:W-:Y:S05]  /*0170*/  EXIT ;  /* 0x000000000000794d */ /* 0x000fea0003800000 */
        .weak           $__internal_1_$__cuda_sm3x_div_rn_noftz_f32_slowpath
        .type           $__internal_1_$__cuda_sm3x_div_rn_noftz_f32_slowpath,@function
        .size           $__internal_1_$__cuda_sm3x_div_rn_noftz_f32_slowpath,(.L_x_49 - $__internal_1_$__cuda_sm3x_div_rn_noftz_f32_slowpath)
$__internal_1_$__cuda_sm3x_div_rn_noftz_f32_slowpath:
[--C-:B------:R-:W-:Y:S01]  /*0180*/  SHF.R.U32.HI R5, RZ, 0x17, R0.reuse ;  /* 0x00000017ff057819 */ /* 0x100fe20000011600 */
[----:B------:R-:W-:-:S03]  /*0190*/  IMAD.MOV.U32 R6, RZ, RZ, R0 ;  /* 0x000000ffff067224 */ /* 0x000fc600078e0000 */
[----:B------:R-:W-:-:S05]  /*01a0*/  LOP3.LUT R5, R5, 0xff, RZ, 0xc0, !PT ;  /* 0x000000ff05057812 */ /* 0x000fca00078ec0ff */
[----:B------:R-:W-:-:S05]  /*01b0*/  VIADD R8, R5, 0xffffffff ;  /* 0xffffffff05087836 */ /* 0x000fca0000000000 */
[----:B------:R-:W-:-:S13]  /*01c0*/  ISETP.GT.U32.OR P0, PT, R8, 0xfd, !PT ;  /* 0x000000fd0800780c */ /* 0x000fda0007f04470 */
[----:B------:R-:W-:Y:S01]  /*01d0*/  @!P0 IMAD.MOV.U32 R7, RZ, RZ, RZ ;  /* 0x000000ffff078224 */ /* 0x000fe200078e00ff */
[----:B------:R-:W-:Y:S06]  /*01e0*/  @!P0 BRA `(.L_x_25) ;  /* 0x00000000003c8947 */ /* 0x000fec0003800000 */
[----:B------:R-:W-:-:S13]  /*01f0*/  FSETP.GTU.FTZ.AND P0, PT, |R0|, +INF , PT ;  /* 0x7f8000000000780b */ /* 0x000fda0003f1c200 */
[----:B------:R-:W-:Y:S05]  /*0200*/  @P0 BRA `(.L_x_26) ;  /* 0x0000000400280947 */ /* 0x000fea0003800000 */
[----:B------:R-:W-:-:S05]  /*0210*/  IMAD.MOV.U32 R7, RZ, RZ, 0x4eca0f4c ;  /* 0x4eca0f4cff077424 */ /* 0x000fca00078e00ff */
[----:B------:R-:W-:-:S13]  /*0220*/  LOP3.LUT P0, RZ, R7, 0x7fffffff, R6, 0xc8, !PT ;  /* 0x7fffffff07ff7812 */ /* 0x000fda000780c806 */
[----:B------:R-:W-:Y:S05]  /*0230*/  @!P0 BRA `(.L_x_27) ;  /* 0x0000000400148947 */ /* 0x000fea0003800000 */
[----:B------:R-:W-:-:S13]  /*0240*/  LOP3.LUT P0, RZ, R6, 0x7fffffff, RZ, 0xc0, !PT ;  /* 0x7fffffff06ff7812 */ /* 0x000fda000780c0ff */
[----:B------:R-:W-:Y:S05]  /*0250*/  @!P0 BRA `(.L_x_28) ;  /* 0x0000000400048947 */ /* 0x000fea0003800000 */
[----:B------:R-:W-:Y:S02]  /*0260*/  FSETP.NEU.FTZ.AND P0, PT, |R0|, +INF , PT ;  /* 0x7f8000000000780b */ /* 0x000fe40003f1d200 */
[----:B------:R-:W-:-:S04]  /*0270*/  LOP3.LUT P1, RZ, R7, 0x7fffffff, RZ, 0xc0, !PT ;  /* 0x7fffffff07ff7812 */ /* 0x000fc8000782c0ff */
[----:B------:R-:W-:-:S13]  /*0280*/  PLOP3.LUT P0, PT, P0, P1, PT, 0x2f, 0xf2 ;  /* 0x0000000000f2781c */ /* 0x000fda0000702577 */
[----:B------:R-:W-:Y:S05]  /*0290*/  @P0 BRA `(.L_x_29) ;  /* 0x0000000000e80947 */ /* 0x000fea0003800000 */
[----:B------:R-:W-:-:S13]  /*02a0*/  ISETP.GE.AND P0, PT, R8, RZ, PT ;  /* 0x000000ff0800720c */ /* 0x000fda0003f06270 */
[----:B------:R-:W-:Y:S02]  /*02b0*/  @P0 IMAD.MOV.U32 R7, RZ, RZ, RZ ;  /* 0x000000ffff070224 */ /* 0x000fe400078e00ff */
[----:B------:R-:W-:Y:S01]  /*02c0*/  @!P0 FFMA R6, R0, 1.84467440737095516160e+19, RZ ;  /* 0x5f80000000068823 */ /* 0x000fe200000000ff */
[----:B------:R-:W-:-:S07]  /*02d0*/  @!P0 IMAD.MOV.U32 R7, RZ, RZ, -0x40 ;  /* 0xffffffc0ff078424 */ /* 0x000fce00078e00ff */
.L_x_25:
[----:B------:R-:W-:Y:S01]  /*02e0*/  UMOV UR4, 0x4eca0f4c ;  /* 0x4eca0f4c00047882 */ /* 0x000fe20000000000 */
[----:B------:R-:W-:Y:S01]  /*02f0*/  VIADD R5, R5, 0xffffff81 ;  /* 0xffffff8105057836 */ /* 0x000fe20000000000 */
[----:B------:R-:W-:-:S03]  /*0300*/  UIADD3 UR4, UPT, UPT, UR4, -0xf000000, URZ ;  /* 0xf100000004047890 */ /* 0x000fc6000fffe0ff */
[----:B------:R-:W-:Y:S01]  /*0310*/  IMAD R0, R5, -0x800000, R6 ;  /* 0xff80000005007824 */ /* 0x000fe200078e0206 */
[----:B------:R-:W-:Y:S02]  /*0320*/  IADD3 R7, PT, PT, R7, -0x1e, R5 ;  /* 0xffffffe207077810 */ /* 0x000fe40007ffe005 */
[----:B------:R-:W-:-:S03]  /*0330*/  FADD.FTZ R9, -RZ, -UR4 ;  /* 0x80000004ff097e21 */ /* 0x000fc60008010100 */
[----:B------:R-:W0:Y:S02]  /*0340*/  MUFU.RCP R8, UR4 ;  /* 0x0000000400087d08 */ /* 0x000e240008001000 */
        /* <DEDUP_REMOVED lines=20> */
[CC--:B------:R-:W-:Y:S01]  /*0490*/  FFMA.RZ R0, R11.reuse, R9.reuse, R8 ;  /* 0x000000090b007223 */ /* 0x0c0fe2000000c008 */
[----:B------:R-:W-:Y:S01]  /*04a0*/  IMAD.MOV R7, RZ, RZ, -R10 ;  /* 0x000000ffff077224 */ /* 0x000fe200078e0a0a */
[C---:B------:R-:W-:Y:S02]  /*04b0*/  ISETP.NE.AND P2, PT, R10.reuse, RZ, PT ;  /* 0x000000ff0a00720c */ /* 0x040fe40003f45270 */
[----:B------:R-:W-:Y:S02]  /*04c0*/  ISETP.NE.AND P1, PT, R10, RZ, PT ;  /* 0x000000ff0a00720c */ /* 0x000fe40003f25270 */
[----:B------:R-:W-:Y:S01]  /*04d0*/  LOP3.LUT R5, R0, 0x7fffff, RZ, 0xc0, !PT ;  /* 0x007fffff00057812 */ /* 0x000fe200078ec0ff */
[CCC-:B------:R-:W-:Y:S01]  /*04e0*/  FFMA.RP R0, R11.reuse, R9.reuse, R8.reuse ;  /* 0x000000090b007223 */ /* 0x1c0fe20000008008 */
[----:B------:R-:W-:Y:S01]  /*04f0*/  FFMA.RM R11, R11, R9, R8 ;  /* 0x000000090b0b7223 */ /* 0x000fe20000004008 */
[----:B------:R-:W-:Y:S01]  /*0500*/  VIADD R8, R10, 0x20 ;  /* 0x000000200a087836 */ /* 0x000fe20000000000 */
[----:B------:R-:W-:-:S03]  /*0510*/  LOP3.LUT R5, R5, 0x800000, RZ, 0xfc, !PT ;  /* 0x0080000005057812 */ /* 0x000fc600078efcff */
[----:B------:R-:W-:Y:S02]  /*0520*/  FSETP.NEU.FTZ.AND P0, PT, R0, R11, PT ;  /* 0x0000000b0000720b */ /* 0x000fe40003f1d000 */
[----:B------:R-:W-:Y:S02]  /*0530*/  SHF.L.U32 R8, R5, R8, RZ ;  /* 0x0000000805087219 */ /* 0x000fe400000006ff */
[----:B------:R-:W-:Y:S02]  /*0540*/  SEL R0, R7, RZ, P2 ;  /* 0x000000ff07007207 */ /* 0x000fe40001000000 */
[----:B------:R-:W-:Y:S02]  /*0550*/  ISETP.NE.AND P1, PT, R8, RZ, P1 ;  /* 0x000000ff0800720c */ /* 0x000fe40000f25270 */
[----:B------:R-:W-:Y:S02]  /*0560*/  SHF.R.U32.HI R0, RZ, R0, R5 ;  /* 0x00000000ff007219 */ /* 0x000fe40000011605 */
[----:B------:R-:W-:-:S02]  /*0570*/  PLOP3.LUT P0, PT, P0, P1, PT, 0xf8, 0x8f ;  /* 0x00000000008f781c */ /* 0x000fc40000703f70 */
[----:B------:R-:W-:Y:S02]  /*0580*/  SHF.R.U32.HI R8, RZ, 0x1, R0 ;  /* 0x00000001ff087819 */ /* 0x000fe40000011600 */
[----:B------:R-:W-:-:S04]  /*0590*/  SEL R5, RZ, 0x1, !P0 ;  /* 0x00000001ff057807 */ /* 0x000fc80004000000 */
[----:B------:R-:W-:-:S04]  /*05a0*/  LOP3.LUT R5, R5, 0x1, R8, 0xf8, !PT ;  /* 0x0000000105057812 */ /* 0x000fc800078ef808 */
[----:B------:R-:W-:-:S05]  /*05b0*/  LOP3.LUT R5, R5, R0, RZ, 0xc0, !PT ;  /* 0x0000000005057212 */ /* 0x000fca00078ec0ff */
[----:B------:R-:W-:-:S05]  /*05c0*/  IMAD.IADD R5, R8, 0x1, R5 ;  /* 0x0000000108057824 */ /* 0x000fca00078e0205 */
[----:B------:R-:W-:Y:S01]  /*05d0*/  LOP3.LUT R6, R5, R6, RZ, 0xfc, !PT ;  /* 0x0000000605067212 */ /* 0x000fe200078efcff */
[----:B------:R-:W-:Y:S06]  /*05e0*/  BRA `(.L_x_32) ;  /* 0x0000000000347947 */ /* 0x000fec0003800000 */
.L_x_31:
[----:B------:R-:W-:-:S04]  /*05f0*/  LOP3.LUT R6, R6, 0x80000000, RZ, 0xc0, !PT ;  /* 0x8000000006067812 */ /* 0x000fc800078ec0ff */
[----:B------:R-:W-:Y:S01]  /*0600*/  LOP3.LUT R6, R6, 0x7f800000, RZ, 0xfc, !PT ;  /* 0x7f80000006067812 */ /* 0x000fe200078efcff */
[----:B------:R-:W-:Y:S06]  /*0610*/  BRA `(.L_x_32) ;  /* 0x0000000000287947 */ /* 0x000fec0003800000 */
.L_x_30:
[----:B------:R-:W-:Y:S01]  /*0620*/  IMAD R6, R7, 0x800000, R6 ;  /* 0x0080000007067824 */ /* 0x000fe200078e0206 */
[----:B------:R-:W-:Y:S06]  /*0630*/  BRA `(.L_x_32) ;  /* 0x0000000000207947 */ /* 0x000fec0003800000 */
.L_x_29:
[----:B------:R-:W-:-:S04]  /*0640*/  LOP3.LUT R6, R7, 0x80000000, R6, 0x48, !PT ;  /* 0x8000000007067812 */ /* 0x000fc800078e4806 */
[----:B------:R-:W-:Y:S01]  /*0650*/  LOP3.LUT R6, R6, 0x7f800000, RZ, 0xfc, !PT ;  /* 0x7f80000006067812 */ /* 0x000fe200078efcff */
[----:B------:R-:W-:Y:S06]  /*0660*/  BRA `(.L_x_32) ;  /* 0x0000000000147947 */ /* 0x000fec0003800000 */
.L_x_28:
[----:B------:R-:W-:Y:S01]  /*0670*/  LOP3.LUT R6, R7, 0x80000000, R6, 0x48, !PT ;  /* 0x8000000007067812 */ /* 0x000fe200078e4806 */
[----:B------:R-:W-:Y:S06]  /*0680*/  BRA `(.L_x_32) ;  /* 0x00000000000c7947 */ /* 0x000fec0003800000 */
.L_x_27:
[----:B------:R-:W0:Y:S01]  /*0690*/  MUFU.RSQ R6, -QNAN ;  /* 0xffc0000000067908 */ /* 0x000e220000001400 */
[----:B------:R-:W-:Y:S05]  /*06a0*/  BRA `(.L_x_32) ;  /* 0x0000000000047947 */ /* 0x000fea0003800000 */
.L_x_26:
[----:B------:R-:W-:-:S07]  /*06b0*/  FADD.FTZ R6, R0, 1.69500006400000000000e+09 ;  /* 0x4eca0f4c00067421 */ /* 0x000fce0000010000 */
.L_x_32:
[----:B------:R-:W-:-:S04]  /*06c0*/  IMAD.MOV.U32 R5, RZ, RZ, 0x0 ;  /* 0x00000000ff057424 */ /* 0x000fc800078e00ff */
[----:B0-----:R-:W-:Y:S05]  /*06d0*/  RET.REL.NODEC R4 `(_Z12delay_devicef) ;  /* 0xfffffff804487950 */ /* 0x001fea0003c3ffff */
.L_x_33:
        /* <DEDUP_REMOVED lines=10> */
.L_x_49:


//--------------------- .text._Z9addKernelPiPKiS1_ --------------------------
	.section	.text._Z9addKernelPiPKiS1_,"ax",@progbits
	.align	128
        .global         _Z9addKernelPiPKiS1_
        .type           _Z9addKernelPiPKiS1_,@function
        .size           _Z9addKernelPiPKiS1_,(.L_x_50 - _Z9addKernelPiPKiS1_)
        .other          _Z9addKernelPiPKiS1_,@"STO_CUDA_ENTRY STV_DEFAULT"
_Z9addKernelPiPKiS1_:
.text._Z9addKernelPiPKiS1_:
[----:B------:R-:W-:Y:S01]  /*0000*/  LDC R1, c[0x0][0x37c] ;  /* 0x0000df00ff017b82 */ /* 0x000fe20000000800 */
[----:B------:R-:W0:Y:S01]  /*0010*/  LDCU.64 UR6, c[0x0][0x358] ;  /* 0x00006b00ff0677ac */ /* 0x000e220008000a00 */
[----:B------:R-:W-:-:S07]  /*0020*/  CS2R R2, SR_CLOCKLO ;  /* 0x0000000000027805 */ /* 0x000fce0000015000 */
.L_x_35:
[----:B------:R-:W-:-:S06]  /*0030*/  CS2R R4, SR_CLOCKLO ;  /* 0x0000000000047805 */ /* 0x000fcc0000015000 */
[----:B------:R-:W-:Y:S01]  /*0040*/  IADD3 R4, P0, PT, -R2, R4, RZ ;  /* 0x0000000402047210 */ /* 0x000fe20007f1e1ff */
[----:B------:R-:W-:Y:S02]  /*0050*/  IMAD.MOV.U32 R7, RZ, RZ, 0x30222b7b ;  /* 0x30222b7bff077424 */ /* 0x000fe400078e00ff */
[----:B------:R-:W-:Y:S02]  /*0060*/  IMAD.MOV.U32 R6, RZ, RZ, 0x4eca0f4c ;  /* 0x4eca0f4cff067424 */ /* 0x000fe400078e00ff */
[----:B------:R-:W-:Y:S02]  /*0070*/  IMAD.X R5, R5, 0x1, ~R3, P0 ;  /* 0x0000000105057824 */ /* 0x000fe400000e0e03 */
[----:B------:R-:W-:Y:S02]  /*0080*/  FFMA R6, R7, -R6, 1 ;  /* 0x3f80000007067423 */ /* 0x000fe40000000806 */
[----:B------:R-:W1:Y:S02]  /*0090*/  I2F.S64 R0, R4 ;  /* 0x0000000400007312 */ /* 0x000e640000301400 */
[----:B------:R-:W-:-:S06]  /*00a0*/  FFMA R7, R6, R7, 5.8997046137321262904e-10 ;  /* 0x30222b7b06077423 */ /* 0x000fcc0000000007 */
[----:B-1----:R-:W1:Y:S01]  /*00b0*/  FCHK P0, R0, 1.69500006400000000000e+09 ;  /* 0x4eca0f4c00007902 */ /* 0x002e620000000000 */
[----:B------:R-:W-:-:S04]  /*00c0*/  FFMA R6, R0, R7, RZ ;  /* 0x0000000700067223 */ /* 0x000fc800000000ff */
[----:B------:R-:W-:-:S04]  /*00d0*/  FFMA R8, R6, -1.69500006400000000000e+09, R0 ;  /* 0xceca0f4c06087823 */ /* 0x000fc80000000000 */
[----:B------:R-:W-:Y:S01]  /*00e0*/  FFMA R6, R7, R8, R6 ;  /* 0x0000000807067223 */ /* 0x000fe20000000006 */
[----:B-1----:R-:W-:Y:S06]  /*00f0*/  @!P0 BRA `(.L_x_34) ;  /* 0x0000000000088947 */ /* 0x002fec0003800000 */
[----:B------:R-:W-:-:S07]  /*0100*/  MOV R4, 0x120 ;  /* 0x0000012000047802 */ /* 0x000fce0000000f00 */
[----:B0-----:R-:W-:Y:S05]  /*0110*/  CALL.REL.NOINC `($__internal_2_$__cuda_sm3x_div_rn_noftz_f32_slowpath) ;  /* 0x0000000000387944 */ /* 0x001fea0003c00000 */
.L_x_34:
[----:B------:R-:W-:-:S13]  /*0120*/  FSETP.GEU.AND P0, PT, R6, 3, PT ;  /* 0x404000000600780b */ /* 0x000fda0003f0e000 */
[----:B------:R-:W-:Y:S05]  /*0130*/  @!P0 BRA `(.L_x_35) ;  /* 0xfffffffc00bc8947 */ /* 0x000fea000383ffff */
[----:B------:R-:W1:Y:S01]  /*0140*/  S2R R9, SR_TID.X ;  /* 0x0000000000097919 */ /* 0x000e620000002100 */
[----:B------:R-:W1:Y:S08]  /*0150*/  LDC.64 R2, c[0x0][0x388] ;  /* 0x0000e200ff027b82 */ /* 0x000e700000000a00 */
[----:B------:R-:W2:Y:S08]  /*0160*/  LDC.64 R4, c[0x0][0x390] ;  /* 0x0000e400ff047b82 */ /* 0x000eb00000000a00 */
[----:B------:R-:W3:Y:S01]  /*0170*/  LDC.64 R6, c[0x0][0x380] ;  /* 0x0000e000ff067b82 */ /* 0x000ee20000000a00 */
[----:B-1----:R-:W-:-:S04]  /*0180*/  IMAD.WIDE.U32 R2, R9, 0x4, R2 ;  /* 0x0000000409027825 */ /* 0x002fc800078e0002 */
[C---:B--2---:R-:W-:Y:S02]  /*0190*/  IMAD.WIDE.U32 R4, R9.reuse, 0x4, R4 ;  /* 0x0000000409047825 */ /* 0x044fe400078e0004 */
[----:B0-----:R-:W2:Y:S04]  /*01a0*/  LDG.E R2, desc[UR6][R2.64] ;  /* 0x0000000602027981 */ /* 0x001ea8000c1e1900 */
[----:B------:R-:W2:Y:S01]  /*01b0*/  LDG.E R5, desc[UR6][R4.64] ;  /* 0x0000000604057981 */ /* 0x000ea2000c1e1900 */
[----:B---3--:R-:W-:-:S04]  /*01c0*/  IMAD.WIDE.U32 R6, R9, 0x4, R6 ;  /* 0x0000000409067825 */ /* 0x008fc800078e0006 */
[----:B--2---:R-:W-:-:S05]  /*01d0*/  IMAD.IADD R9, R2, 0x1, R5 ;  /* 0x0000000102097824 */ /* 0x004fca00078e0205 */
[----:B------:R-:W-:Y:S01]  /*01e0*/  STG.E desc[UR6][R6.64], R9 ;  /* 0x0000000906007986 */ /* 0x000fe2000c101906 */
[----:B------:R-:W-:Y:S05]  /*01f0*/  EXIT ;  /* 0x000000000000794d */ /* 0x000fea0003800000 */
        .weak           $__internal_2_$__cuda_sm3x_div_rn_noftz_f32_slowpath
        .type           $__internal_2_$__cuda_sm3x_div_rn_noftz_f32_slowpath,@function
        .size           $__internal_2_$__cuda_sm3x_div_rn_noftz_f32_slowpath,(.L_x_50 - $__internal_2_$__cuda_sm3x_div_rn_noftz_f32_slowpath)
$__internal_2_$__cuda_sm3x_div_rn_noftz_f32_slowpath:
        /* <DEDUP_REMOVED lines=22> */
.L_x_36:
        /* <DEDUP_REMOVED lines=49> */
.L_x_42:
[----:B------:R-:W-:-:S04]  /*0670*/  LOP3.LUT R6, R6, 0x80000000, RZ, 0xc0, !PT ;  /* 0x8000000006067812 */ /* 0x000fc800078ec0ff */
[----:B------:R-:W-:Y:S01]  /*0680*/  LOP3.LUT R6, R6, 0x7f800000, RZ, 0xfc, !PT ;  /* 0x7f80000006067812 */ /* 0x000fe200078efcff */
[----:B------:R-:W-:Y:S06]  /*0690*/  BRA `(.L_x_43) ;  /* 0x0000000000287947 */ /* 0x000fec0003800000 */
.L_x_41:
[----:B------:R-:W-:Y:S01]  /*06a0*/  IMAD R6, R7, 0x800000, R6 ;  /* 0x0080000007067824 */ /* 0x000fe200078e0206 */
[----:B------:R-:W-:Y:S06]  /*06b0*/  BRA `(.L_x_43) ;  /* 0x0000000000207947 */ /* 0x000fec0003800000 */
.L_x_40:
[----:B------:R-:W-:-:S04]  /*06c0*/  LOP3.LUT R6, R7, 0x80000000, R6, 0x48, !PT ;  /* 0x8000000007067812 */ /* 0x000fc800078e4806 */
[----:B------:R-:W-:Y:S01]  /*06d0*/  LOP3.LUT R6, R6, 0x7f800000, RZ, 0xfc, !PT ;  /* 0x7f80000006067812 */ /* 0x000fe200078efcff */
[----:B------:R-:W-:Y:S06]  /*06e0*/  BRA `(.L_x_43) ;  /* 0x0000000000147947 */ /* 0x000fec0003800000 */
.L_x_39:
[----:B------:R-:W-:Y:S01]  /*06f0*/  LOP3.LUT R6, R7, 0x80000000, R6, 0x48, !PT ;  /* 0x8000000007067812 */ /* 0x000fe200078e4806 */
[----:B------:R-:W-:Y:S06]  /*0700*/  BRA `(.L_x_43) ;  /* 0x00000000000c7947 */ /* 0x000fec0003800000 */
.L_x_38:
[----:B------:R-:W0:Y:S01]  /*0710*/  MUFU.RSQ R6, -QNAN ;  /* 0xffc0000000067908 */ /* 0x000e220000001400 */
[----:B------:R-:W-:Y:S05]  /*0720*/  BRA `(.L_x_43) ;  /* 0x0000000000047947 */ /* 0x000fea0003800000 */
.L_x_37:
[----:B------:R-:W-:-:S07]  /*0730*/  FADD.FTZ R6, R0, 1.69500006400000000000e+09 ;  /* 0x4eca0f4c00067421 */ /* 0x000fce0000010000 */
.L_x_43:
[----:B------:R-:W-:-:S04]  /*0740*/  IMAD.MOV.U32 R5, RZ, RZ, 0x0 ;  /* 0x00000000ff057424 */ /* 0x000fc800078e00ff */
[----:B0-----:R-:W-:Y:S05]  /*0750*/  RET.REL.NODEC R4 `(_Z9addKernelPiPKiS1_) ;  /* 0xfffffff804287950 */ /* 0x001fea0003c3ffff */
.L_x_44:
        /* <DEDUP_REMOVED lines=10> */
.L_x_50:


//--------------------- .text._Z3addiiPi          --------------------------
	.section	.text._Z3addiiPi,"ax",@progbits
	.align	128
        .global         _Z3addiiPi
        .type           _Z3addiiPi,@function
        .size           _Z3addiiPi,(.L_x_63 - _Z3addiiPi)
        .other          _Z3addiiPi,@"STO_CUDA_ENTRY STV_DEFAULT"
_Z3addiiPi:
.text._Z3addiiPi:
[----:B------:R-:W-:Y:S08]  /*0000*/  LDC R1, c[0x0][0x37c] ;  /* 0x0000df00ff017b82 */ /* 0x000ff00000000800 */
[----:B------:R-:W0:Y:S01]  /*0010*/  LDC.64 R4, c[0x0][0x380] ;  /* 0x0000e000ff047b82 */ /* 0x000e220000000a00 */
[----:B------:R-:W1:Y:S07]  /*0020*/  LDCU.64 UR4, c[0x0][0x358] ;  /* 0x00006b00ff0477ac */ /* 0x000e6e0008000a00 */
[----:B------:R-:W1:Y:S01]  /*0030*/  LDC.64 R2, c[0x0][0x388] ;  /* 0x0000e200ff027b82 */ /* 0x000e620000000a00 */
[----:B0-----:R-:W-:-:S05]  /*0040*/  IADD3 R5, PT, PT, R5, R4, RZ ;  /* 0x0000000405057210 */ /* 0x001fca0007ffe0ff */
[----:B-1----:R-:W-:Y:S01]  /*0050*/  STG.E desc[UR4][R2.64], R5 ;  /* 0x0000000502007986 */ /* 0x002fe2000c101904 */
[----:B------:R-:W-:Y:S05]  /*0060*/  EXIT ;  /* 0x000000000000794d */ /* 0x000fea0003800000 */
.L_x_45:
        /* <DEDUP_REMOVED lines=9> */
.L_x_63:


//--------------------- .text._Z8vecScalePff      --------------------------
	.section	.text._Z8vecScalePff,"ax",@progbits
	.align	128
        .global         _Z8vecScalePff
        .type           _Z8vecScalePff,@function
        .size           _Z8vecScalePff,(.L_x_64 - _Z8vecScalePff)
        .other          _Z8vecScalePff,@"STO_CUDA_ENTRY STV_DEFAULT"
_Z8vecScalePff:
.text._Z8vecScalePff:
[----:B------:R-:W-:Y:S01]  /*0000*/  LDC R1, c[0x0][0x37c] ;  /* 0x0000df00ff017b82 */ /* 0x000fe20000000800 */
[----:B------:R-:W0:Y:S07]  /*0010*/  S2R R0, SR_TID.X ;  /* 0x0000000000007919 */ /* 0x000e2e0000002100 */
[----:B------:R-:W0:Y:S01]  /*0020*/  S2UR UR6, SR_CTAID.X ;  /* 0x00000000000679c3 */ /* 0x000e220000002500 */
[----:B------:R-:W1:Y:S07]  /*0030*/  LDCU.64 UR4, c[0x0][0x358] ;  /* 0x00006b00ff0477ac */ /* 0x000e6e0008000a00 */
[----:B------:R-:W0:Y:S08]  /*0040*/  LDC R5, c[0x0][0x360] ;  /* 0x0000d800ff057b82 */ /* 0x000e300000000800 */
[----:B------:R-:W2:Y:S01]  /*0050*/  LDC.64 R2, c[0x0][0x380] ;  /* 0x0000e000ff027b82 */ /* 0x000ea20000000a00 */
[----:B0-----:R-:W-:Y:S01]  /*0060*/  IMAD R5, R5, UR6, R0 ;  /* 0x0000000605057c24 */ /* 0x001fe2000f8e0200 */
[----:B------:R-:W0:Y:S03]  /*0070*/  LDCU UR6, c[0x0][0x388] ;  /* 0x00007100ff0677ac */ /* 0x000e260008000800 */
[----:B--2---:R-:W-:-:S05]  /*0080*/  IMAD.WIDE R2, R5, 0x4, R2 ;  /* 0x0000000405027825 */ /* 0x004fca00078e0202 */
[----:B-1----:R-:W0:Y:S02]  /*0090*/  LDG.E R0, desc[UR4][R2.64] ;  /* 0x0000000402007981 */ /* 0x002e24000c1e1900 */
[----:B0-----:R-:W-:-:S05]  /*00a0*/  FMUL R5, R0, UR6 ;  /* 0x0000000600057c20 */ /* 0x001fca0008400000 */
[----:B------:R-:W-:Y:S01]  /*00b0*/  STG.E desc[UR4][R2.64], R5 ;  /* 0x0000000502007986 */ /* 0x000fe2000c101904 */
[----:B------:R-:W-:Y:S05]  /*00c0*/  EXIT ;  /* 0x000000000000794d */ /* 0x000fea0003800000 */
.L_x_46:
        /* <DEDUP_REMOVED lines=11> */
.L_x_64:


//--------------------- .text._Z6vecAddPfS_S_     --------------------------
	.section	.text._Z6vecAddPfS_S_,"ax",@progbits
	.align	128
        .global         _Z6vecAddPfS_S_
        .type           _Z6vecAddPfS_S_,@function
        .size           _Z6vecAddPfS_S_,(.L_x_65 - _Z6vecAddPfS_S_)
        .other          _Z6vecAddPfS_S_,@"STO_CUDA_ENTRY STV_DEFAULT"
_Z6vecAddPfS_S_:
.text._Z6vecAddPfS_S_:
[----:B------:R-:W-:Y:S01]  /*0000*/  LDC R1, c[0x0][0x37c] ;  /* 0x0000df00ff017b82 */ /* 0x000fe20000000800 */
[----:B------:R-:W0:Y:S07]  /*0010*/  S2R R0, SR_TID.X ;  /* 0x0000000000007919 */ /* 0x000e2e0000002100 */
[----:B------:R-:W0:Y:S01]  /*0020*/  S2UR UR6, SR_CTAID.X ;  /* 0x00000000000679c3 */ /* 0x000e220000002500 */
[----:B------:R-:W1:Y:S07]  /*0030*/  LDCU.64 UR4, c[0x0][0x358] ;  /* 0x00006b00ff0477ac */ /* 0x000e6e0008000a00 */
[----:B------:R-:W0:Y:S08]  /*0040*/  LDC R9, c[0x0][0x360] ;  /* 0x0000d800ff097b82 */ /* 0x000e300000000800 */
[----:B------:R-:W2:Y:S08]  /*0050*/  LDC.64 R2, c[0x0][0x380] ;  /* 0x0000e000ff027b82 */ /* 0x000eb00000000a00 */
[----:B------:R-:W3:Y:S01]  /*0060*/  LDC.64 R4, c[0x0][0x388] ;  /* 0x0000e200ff047b82 */ /* 0x000ee20000000a00 */
[----:B0-----:R-:W-:-:S07]  /*0070*/  IMAD R9, R9, UR6, R0 ;  /* 0x0000000609097c24 */ /* 0x001fce000f8e0200 */
[----:B------:R-:W0:Y:S01]  /*0080*/  LDC.64 R6, c[0x0][0x390] ;  /* 0x0000e400ff067b82 */ /* 0x000e220000000a00 */
[----:B--2---:R-:W-:-:S06]  /*0090*/  IMAD.WIDE R2, R9, 0x4, R2 ;  /* 0x0000000409027825 */ /* 0x004fcc00078e0202 */
[----:B-1----:R-:W2:Y:S01]  /*00a0*/  LDG.E R2, desc[UR4][R2.64] ;  /* 0x0000000402027981 */ /* 0x002ea2000c1e1900 */
[----:B---3--:R-:W-:-:S06]  /*00b0*/  IMAD.WIDE R4, R9, 0x4, R4 ;  /* 0x0000000409047825 */ /* 0x008fcc00078e0204 */
[----:B------:R-:W2:Y:S01]  /*00c0*/  LDG.E R5, desc[UR4][R4.64] ;  /* 0x0000000404057981 */ /* 0x000ea2000c1e1900 */
[----:B0-----:R-:W-:-:S04]  /*00d0*/  IMAD.WIDE R6, R9, 0x4, R6 ;  /* 0x0000000409067825 */ /* 0x001fc800078e0206 */
[----:B--2---:R-:W-:-:S05]  /*00e0*/  FADD R9, R2, R5 ;  /* 0x0000000502097221 */ /* 0x004fca0000000000 */
[----:B------:R-:W-:Y:S01]  /*00f0*/  STG.E desc[UR4][R6.64], R9 ;  /* 0x0000000906007986 */ /* 0x000fe2000c101904 */
[----:B------:R-:W-:Y:S05]  /*0100*/  EXIT ;  /* 0x000000000000794d */ /* 0x000fea0003800000 */
.L_x_47:
        /* <DEDUP_REMOVED lines=15> */
.L_x_65:


//--------------------- .nv.shared.reserved.0     --------------------------
	.section	.nv.shared.reserved.0,"aw",@nobits
	.weak		__nv_reservedSMEM_offset_0_alias
	.size		__nv_reservedSMEM_offset_0_alias, 0, 64
	.other		__nv_reservedSMEM_offset_0_alias,@"STO_CUDA_RESERVED_SHARED STV_DEFAULT"
__nv_reservedSMEM_offset_0_alias:
	.zero		0
	.zero		64


//--------------------- .nv.constant0._Z17vec_add_3_withidxPfii --------------------------
	.section	.nv.constant0._Z17vec_add_3_withidxPfii,"a",@progbits
	.sectionflags	@""
	.align	4
.nv.constant0._Z17vec_add_3_withidxPfii:
	.zero		912


//--------------------- .nv.constant0._Z22vec_multiply_2_withidxPfii --------------------------
	.section	.nv.constant0._Z22vec_multiply_2_withidxPfii,"a",@progbits
	.sectionflags	@""
	.align	4
.nv.constant0._Z22vec_multiply_2_withidxPfii:
	.zero		912


//--------------------- .nv.constant0._Z9vec_sub_1Pfi --------------------------
	.section	.nv.constant0._Z9vec_sub_1Pfi,"a",@progbits
	.sectionflags	@""
	.align	4
.nv.constant0._Z9vec_sub_1Pfi:
	.zero		908


//--------------------- .nv.constant0._Z9vec_add_3Pfi --------------------------
	.section	.nv.constant0._Z9vec_add_3Pfi,"a",@progbits
	.sectionflags	@""
	.align	4
.nv.constant0._Z9vec_add_3Pfi:
	.zero		908


//--------------------- .nv.constant0._Z14vec_multiply_2Pfi --------------------------
	.section	.nv.constant0._Z14vec_multiply_2Pfi,"a",@progbits
	.sectionflags	@""
	.align	4
.nv.constant0._Z14vec_multiply_2Pfi:
	.zero		908


//--------------------- .nv.constant0._Z10div_kernelPfS_S_i --------------------------
	.section	.nv.constant0._Z10div_kernelPfS_S_i,"a",@progbits
	.sectionflags	@""
	.align	4
.nv.constant0._Z10div_kernelPfS_S_i:
	.zero		924


//--------------------- .nv.constant0._Z10sub_kernelPfS_S_i --------------------------
	.section	.nv.constant0._Z10sub_kernelPfS_S_i,"a",@progbits
	.sectionflags	@""
	.align	4
.nv.constant0._Z10sub_kernelPfS_S_i:
	.zero		924


//--------------------- .nv.constant0._Z10mul_kernelPfS_S_i --------------------------
	.section	.nv.constant0._Z10mul_kernelPfS_S_i,"a",@progbits
	.sectionflags	@""
	.align	4
.nv.constant0._Z10mul_kernelPfS_S_i:
	.zero		924


//--------------------- .nv.constant0._Z10add_kernelPfS_S_i --------------------------
	.section	.nv.constant0._Z10add_kernelPfS_S_i,"a",@progbits
	.sectionflags	@""
	.align	4
.nv.constant0._Z10add_kernelPfS_S_i:
	.zero		924


//--------------------- .nv.constant0._Z18arraySelfIncrementPii --------------------------
	.section	.nv.constant0._Z18arraySelfIncrementPii,"a",@progbits
	.sectionflags	@""
	.align	4
.nv.constant0._Z18arraySelfIncrementPii:
	.zero		908


//--------------------- .nv.constant0._Z12delay_devicef --------------------------
	.section	.nv.constant0._Z12delay_devicef,"a",@progbits
	.sectionflags	@""
	.align	4
.nv.constant0._Z12delay_devicef:
	.zero		900


//--------------------- .nv.constant0._Z9addKernelPiPKiS1_ --------------------------
	.section	.nv.constant0._Z9addKernelPiPKiS1_,"a",@progbits
	.sectionflags	@""
	.align	4
.nv.constant0._Z9addKernelPiPKiS1_:
	.zero		920


//--------------------- .nv.constant0._Z3addiiPi  --------------------------
	.section	.nv.constant0._Z3addiiPi,"a",@progbits
	.sectionflags	@""
	.align	4
.nv.constant0._Z3addiiPi:
	.zero		912


//--------------------- .nv.constant0._Z8vecScalePff --------------------------
	.section	.nv.constant0._Z8vecScalePff,"a",@progbits
	.sectionflags	@""
	.align	4
.nv.constant0._Z8vecScalePff:
	.zero		908


//--------------------- .nv.constant0._Z6vecAddPfS_S_ --------------------------
	.section	.nv.constant0._Z6vecAddPfS_S_,"a",@progbits
	.sectionflags	@""
	.align	4
.nv.constant0._Z6vecAddPfS_S_:
	.zero		920


//--------------------- SYMBOLS --------------------------

	.type		.nv.reservedSmem.offset0,@object
	.size		.nv.reservedSmem.offset0,0x4
